//
// Generated by NVIDIA NVVM Compiler
//
// Compiler Build ID: CL-36424714
// Cuda compilation tools, release 13.0, V13.0.88
// Based on NVVM 20.0.0
//

.version 9.0
.target sm_100
.address_size 64

	// .globl	_Z11mine_kernelPKciiPhPii
.const .align 4 .b8 k[256] = {152, 47, 138, 66, 145, 68, 55, 113, 207, 251, 192, 181, 165, 219, 181, 233, 91, 194, 86, 57, 241, 17, 241, 89, 164, 130, 63, 146, 213, 94, 28, 171, 152, 170, 7, 216, 1, 91, 131, 18, 190, 133, 49, 36, 195, 125, 12, 85, 116, 93, 190, 114, 254, 177, 222, 128, 167, 6, 220, 155, 116, 241, 155, 193, 193, 105, 155, 228, 134, 71, 190, 239, 198, 157, 193, 15, 204, 161, 12, 36, 111, 44, 233, 45, 170, 132, 116, 74, 220, 169, 176, 92, 218, 136, 249, 118, 82, 81, 62, 152, 109, 198, 49, 168, 200, 39, 3, 176, 199, 127, 89, 191, 243, 11, 224, 198, 71, 145, 167, 213, 81, 99, 202, 6, 103, 41, 41, 20, 133, 10, 183, 39, 56, 33, 27, 46, 252, 109, 44, 77, 19, 13, 56, 83, 84, 115, 10, 101, 187, 10, 106, 118, 46, 201, 194, 129, 133, 44, 114, 146, 161, 232, 191, 162, 75, 102, 26, 168, 112, 139, 75, 194, 163, 81, 108, 199, 25, 232, 146, 209, 36, 6, 153, 214, 133, 53, 14, 244, 112, 160, 106, 16, 22, 193, 164, 25, 8, 108, 55, 30, 76, 119, 72, 39, 181, 188, 176, 52, 179, 12, 28, 57, 74, 170, 216, 78, 79, 202, 156, 91, 243, 111, 46, 104, 238, 130, 143, 116, 111, 99, 165, 120, 20, 120, 200, 132, 8, 2, 199, 140, 250, 255, 190, 144, 235, 108, 80, 164, 247, 163, 249, 190, 242, 120, 113, 198};

.visible .entry _Z11mine_kernelPKciiPhPii(
	.param .u64 .ptr .align 1 _Z11mine_kernelPKciiPhPii_param_0,
	.param .u32 _Z11mine_kernelPKciiPhPii_param_1,
	.param .u32 _Z11mine_kernelPKciiPhPii_param_2,
	.param .u64 .ptr .align 1 _Z11mine_kernelPKciiPhPii_param_3,
	.param .u64 .ptr .align 1 _Z11mine_kernelPKciiPhPii_param_4,
	.param .u32 _Z11mine_kernelPKciiPhPii_param_5
)
{
	.local .align 16 .b8 	__local_depot0[336];
	.reg .b64 	%SP;
	.reg .b64 	%SPL;
	.reg .pred 	%p<27>;
	.reg .b16 	%rs<102>;
	.reg .b32 	%r<1334>;
	.reg .b64 	%rd<113>;

	mov.u64 	%SPL, __local_depot0;
	ld.param.u64 	%rd50, [_Z11mine_kernelPKciiPhPii_param_0];
	ld.param.u32 	%r155, [_Z11mine_kernelPKciiPhPii_param_2];
	ld.param.u32 	%r156, [_Z11mine_kernelPKciiPhPii_param_5];
	add.u64 	%rd111, %SPL, 0;
	add.u64 	%rd2, %SPL, 256;
	add.u64 	%rd3, %SPL, 272;
	mov.u32 	%r157, %ctaid.x;
	mov.u32 	%r158, %ntid.x;
	mov.u32 	%r159, %tid.x;
	mad.lo.s32 	%r1, %r157, %r158, %r159;
	st.local.u32 	[%rd2], %r1;
	setp.ge.s32 	%p1, %r1, %r156;
	@%p1 bra 	$L__BB0_42;
	ld.param.u32 	%r1249, [_Z11mine_kernelPKciiPhPii_param_1];
	mov.b32 	%r168, 0;
	st.local.v4.b32 	[%rd3], {%r168, %r168, %r168, %r168};
	st.local.v4.b32 	[%rd3+16], {%r168, %r168, %r168, %r168};
	st.local.v4.b32 	[%rd3+32], {%r168, %r168, %r168, %r168};
	st.local.v4.b32 	[%rd3+48], {%r168, %r168, %r168, %r168};
	setp.eq.s32 	%p2, %r1249, 0;
	mov.b64 	%rd94, 0;
	mov.b32 	%r1288, 1779033703;
	mov.b32 	%r1287, -1150833019;
	mov.b32 	%r1286, 1013904242;
	mov.b32 	%r1285, -1521486534;
	mov.b32 	%r1284, 1359893119;
	mov.b32 	%r1283, -1694144372;
	mov.b32 	%r1282, 528734635;
	mov.b32 	%r1281, 1541459225;
	@%p2 bra 	$L__BB0_10;
	cvta.to.global.u64 	%rd4, %rd50;
	mov.b32 	%r1281, 1541459225;
	mov.b32 	%r1282, 528734635;
	mov.b32 	%r1283, -1694144372;
	mov.b32 	%r1284, 1359893119;
	mov.b32 	%r1285, -1521486534;
	mov.b32 	%r1286, 1013904242;
	mov.b32 	%r1287, -1150833019;
	mov.b32 	%r1288, 1779033703;
	mov.b64 	%rd95, 0;
	mov.u64 	%rd94, %rd95;
$L__BB0_3:
	add.s64 	%rd58, %rd4, %rd95;
	ld.global.u8 	%rs1, [%rd58];
	shr.u64 	%rd59, %rd94, 3;
	add.s64 	%rd60, %rd3, %rd59;
	st.local.u8 	[%rd60], %rs1;
	add.s64 	%rd94, %rd94, 8;
	setp.ne.s64 	%p3, %rd94, 512;
	@%p3 bra 	$L__BB0_9;
	ld.local.v4.b32 	{%r178, %r179, %r180, %r181}, [%rd3];
	bfe.u32 	%r182, %r181, 16, 8;
	cvt.u16.u32 	%rs2, %r182;
	bfe.u32 	%r183, %r181, 8, 8;
	bfe.u32 	%r184, %r181, 0, 8;
	bfe.u32 	%r185, %r180, 16, 8;
	cvt.u16.u32 	%rs3, %r185;
	bfe.u32 	%r186, %r180, 8, 8;
	bfe.u32 	%r187, %r180, 0, 8;
	bfe.u32 	%r188, %r179, 16, 8;
	cvt.u16.u32 	%rs4, %r188;
	bfe.u32 	%r189, %r179, 8, 8;
	bfe.u32 	%r190, %r179, 0, 8;
	bfe.u32 	%r191, %r178, 16, 8;
	cvt.u16.u32 	%rs5, %r191;
	bfe.u32 	%r192, %r178, 8, 8;
	bfe.u32 	%r193, %r178, 0, 8;
	shl.b32 	%r194, %r193, 24;
	shl.b32 	%r195, %r192, 16;
	and.b32  	%r196, %r195, 16711680;
	or.b32  	%r197, %r196, %r194;
	and.b16  	%rs6, %rs5, 255;
	mul.wide.u16 	%r198, %rs6, 256;
	or.b32  	%r199, %r197, %r198;
	bfe.u32 	%r200, %r178, 24, 8;
	or.b32  	%r1269, %r199, %r200;
	shl.b32 	%r201, %r190, 24;
	shl.b32 	%r202, %r189, 16;
	and.b32  	%r203, %r202, 16711680;
	or.b32  	%r204, %r203, %r201;
	and.b16  	%rs7, %rs4, 255;
	mul.wide.u16 	%r205, %rs7, 256;
	or.b32  	%r206, %r204, %r205;
	bfe.u32 	%r207, %r179, 24, 8;
	or.b32  	%r208, %r206, %r207;
	shl.b32 	%r209, %r187, 24;
	shl.b32 	%r210, %r186, 16;
	and.b32  	%r211, %r210, 16711680;
	or.b32  	%r212, %r211, %r209;
	and.b16  	%rs8, %rs3, 255;
	mul.wide.u16 	%r213, %rs8, 256;
	or.b32  	%r214, %r212, %r213;
	bfe.u32 	%r215, %r180, 24, 8;
	or.b32  	%r216, %r214, %r215;
	shl.b32 	%r217, %r184, 24;
	shl.b32 	%r218, %r183, 16;
	and.b32  	%r219, %r218, 16711680;
	or.b32  	%r220, %r219, %r217;
	and.b16  	%rs9, %rs2, 255;
	mul.wide.u16 	%r221, %rs9, 256;
	or.b32  	%r222, %r220, %r221;
	bfe.u32 	%r223, %r181, 24, 8;
	or.b32  	%r224, %r222, %r223;
	st.local.v4.u32 	[%rd111], {%r1269, %r208, %r216, %r224};
	ld.local.v4.b32 	{%r225, %r226, %r227, %r228}, [%rd3+16];
	bfe.u32 	%r229, %r228, 16, 8;
	cvt.u16.u32 	%rs10, %r229;
	bfe.u32 	%r230, %r228, 8, 8;
	bfe.u32 	%r231, %r228, 0, 8;
	bfe.u32 	%r232, %r227, 16, 8;
	cvt.u16.u32 	%rs11, %r232;
	bfe.u32 	%r233, %r227, 8, 8;
	bfe.u32 	%r234, %r227, 0, 8;
	bfe.u32 	%r235, %r226, 16, 8;
	cvt.u16.u32 	%rs12, %r235;
	bfe.u32 	%r236, %r226, 8, 8;
	bfe.u32 	%r237, %r226, 0, 8;
	bfe.u32 	%r238, %r225, 16, 8;
	cvt.u16.u32 	%rs13, %r238;
	bfe.u32 	%r239, %r225, 8, 8;
	bfe.u32 	%r240, %r225, 0, 8;
	shl.b32 	%r241, %r240, 24;
	shl.b32 	%r242, %r239, 16;
	and.b32  	%r243, %r242, 16711680;
	or.b32  	%r244, %r243, %r241;
	and.b16  	%rs14, %rs13, 255;
	mul.wide.u16 	%r245, %rs14, 256;
	or.b32  	%r246, %r244, %r245;
	bfe.u32 	%r247, %r225, 24, 8;
	or.b32  	%r248, %r246, %r247;
	shl.b32 	%r249, %r237, 24;
	shl.b32 	%r250, %r236, 16;
	and.b32  	%r251, %r250, 16711680;
	or.b32  	%r252, %r251, %r249;
	and.b16  	%rs15, %rs12, 255;
	mul.wide.u16 	%r253, %rs15, 256;
	or.b32  	%r254, %r252, %r253;
	bfe.u32 	%r255, %r226, 24, 8;
	or.b32  	%r256, %r254, %r255;
	shl.b32 	%r257, %r234, 24;
	shl.b32 	%r258, %r233, 16;
	and.b32  	%r259, %r258, 16711680;
	or.b32  	%r260, %r259, %r257;
	and.b16  	%rs16, %rs11, 255;
	mul.wide.u16 	%r261, %rs16, 256;
	or.b32  	%r262, %r260, %r261;
	bfe.u32 	%r263, %r227, 24, 8;
	or.b32  	%r264, %r262, %r263;
	shl.b32 	%r265, %r231, 24;
	shl.b32 	%r266, %r230, 16;
	and.b32  	%r267, %r266, 16711680;
	or.b32  	%r268, %r267, %r265;
	and.b16  	%rs17, %rs10, 255;
	mul.wide.u16 	%r269, %rs17, 256;
	or.b32  	%r270, %r268, %r269;
	bfe.u32 	%r271, %r228, 24, 8;
	or.b32  	%r272, %r270, %r271;
	st.local.v4.u32 	[%rd111+16], {%r248, %r256, %r264, %r272};
	ld.local.v4.b32 	{%r273, %r274, %r275, %r276}, [%rd3+32];
	bfe.u32 	%r277, %r276, 16, 8;
	cvt.u16.u32 	%rs18, %r277;
	bfe.u32 	%r278, %r276, 8, 8;
	bfe.u32 	%r279, %r276, 0, 8;
	bfe.u32 	%r280, %r275, 16, 8;
	cvt.u16.u32 	%rs19, %r280;
	bfe.u32 	%r281, %r275, 8, 8;
	bfe.u32 	%r282, %r275, 0, 8;
	bfe.u32 	%r283, %r274, 16, 8;
	cvt.u16.u32 	%rs20, %r283;
	bfe.u32 	%r284, %r274, 8, 8;
	bfe.u32 	%r285, %r274, 0, 8;
	bfe.u32 	%r286, %r273, 16, 8;
	cvt.u16.u32 	%rs21, %r286;
	bfe.u32 	%r287, %r273, 8, 8;
	bfe.u32 	%r288, %r273, 0, 8;
	shl.b32 	%r289, %r288, 24;
	shl.b32 	%r290, %r287, 16;
	and.b32  	%r291, %r290, 16711680;
	or.b32  	%r292, %r291, %r289;
	and.b16  	%rs22, %rs21, 255;
	mul.wide.u16 	%r293, %rs22, 256;
	or.b32  	%r294, %r292, %r293;
	bfe.u32 	%r295, %r273, 24, 8;
	or.b32  	%r296, %r294, %r295;
	shl.b32 	%r297, %r285, 24;
	shl.b32 	%r298, %r284, 16;
	and.b32  	%r299, %r298, 16711680;
	or.b32  	%r300, %r299, %r297;
	and.b16  	%rs23, %rs20, 255;
	mul.wide.u16 	%r301, %rs23, 256;
	or.b32  	%r302, %r300, %r301;
	bfe.u32 	%r303, %r274, 24, 8;
	or.b32  	%r304, %r302, %r303;
	shl.b32 	%r305, %r282, 24;
	shl.b32 	%r306, %r281, 16;
	and.b32  	%r307, %r306, 16711680;
	or.b32  	%r308, %r307, %r305;
	and.b16  	%rs24, %rs19, 255;
	mul.wide.u16 	%r309, %rs24, 256;
	or.b32  	%r310, %r308, %r309;
	bfe.u32 	%r311, %r275, 24, 8;
	or.b32  	%r312, %r310, %r311;
	shl.b32 	%r313, %r279, 24;
	shl.b32 	%r314, %r278, 16;
	and.b32  	%r315, %r314, 16711680;
	or.b32  	%r316, %r315, %r313;
	and.b16  	%rs25, %rs18, 255;
	mul.wide.u16 	%r317, %rs25, 256;
	or.b32  	%r318, %r316, %r317;
	bfe.u32 	%r319, %r276, 24, 8;
	or.b32  	%r320, %r318, %r319;
	st.local.v4.u32 	[%rd111+32], {%r296, %r304, %r312, %r320};
	ld.local.v4.b32 	{%r321, %r322, %r323, %r324}, [%rd3+48];
	bfe.u32 	%r325, %r324, 16, 8;
	cvt.u16.u32 	%rs26, %r325;
	bfe.u32 	%r326, %r324, 8, 8;
	bfe.u32 	%r327, %r324, 0, 8;
	bfe.u32 	%r328, %r323, 16, 8;
	cvt.u16.u32 	%rs27, %r328;
	bfe.u32 	%r329, %r323, 8, 8;
	bfe.u32 	%r330, %r323, 0, 8;
	bfe.u32 	%r331, %r322, 16, 8;
	cvt.u16.u32 	%rs28, %r331;
	bfe.u32 	%r332, %r322, 8, 8;
	bfe.u32 	%r333, %r322, 0, 8;
	bfe.u32 	%r334, %r321, 16, 8;
	cvt.u16.u32 	%rs29, %r334;
	bfe.u32 	%r335, %r321, 8, 8;
	bfe.u32 	%r336, %r321, 0, 8;
	shl.b32 	%r337, %r336, 24;
	shl.b32 	%r338, %r335, 16;
	and.b32  	%r339, %r338, 16711680;
	or.b32  	%r340, %r339, %r337;
	and.b16  	%rs30, %rs29, 255;
	mul.wide.u16 	%r341, %rs30, 256;
	or.b32  	%r342, %r340, %r341;
	bfe.u32 	%r343, %r321, 24, 8;
	or.b32  	%r1267, %r342, %r343;
	shl.b32 	%r344, %r333, 24;
	shl.b32 	%r345, %r332, 16;
	and.b32  	%r346, %r345, 16711680;
	or.b32  	%r347, %r346, %r344;
	and.b16  	%rs31, %rs28, 255;
	mul.wide.u16 	%r348, %rs31, 256;
	or.b32  	%r349, %r347, %r348;
	bfe.u32 	%r350, %r322, 24, 8;
	or.b32  	%r351, %r349, %r350;
	shl.b32 	%r352, %r330, 24;
	shl.b32 	%r353, %r329, 16;
	and.b32  	%r354, %r353, 16711680;
	or.b32  	%r355, %r354, %r352;
	and.b16  	%rs32, %rs27, 255;
	mul.wide.u16 	%r356, %rs32, 256;
	or.b32  	%r357, %r355, %r356;
	bfe.u32 	%r358, %r323, 24, 8;
	or.b32  	%r1270, %r357, %r358;
	shl.b32 	%r359, %r327, 24;
	shl.b32 	%r360, %r326, 16;
	and.b32  	%r361, %r360, 16711680;
	or.b32  	%r362, %r361, %r359;
	and.b16  	%rs33, %rs26, 255;
	mul.wide.u16 	%r363, %rs33, 256;
	or.b32  	%r364, %r362, %r363;
	bfe.u32 	%r365, %r324, 24, 8;
	or.b32  	%r1268, %r364, %r365;
	st.local.v4.u32 	[%rd111+48], {%r1267, %r351, %r1270, %r1268};
	mov.b32 	%r1271, 16;
$L__BB0_5:
	shf.l.wrap.b32 	%r366, %r1270, %r1270, 15;
	shf.l.wrap.b32 	%r367, %r1270, %r1270, 13;
	xor.b32  	%r368, %r366, %r367;
	shr.u32 	%r369, %r1270, 10;
	xor.b32  	%r370, %r368, %r369;
	add.s32 	%r371, %r1271, -7;
	mul.wide.u32 	%rd61, %r371, 4;
	add.s64 	%rd62, %rd111, %rd61;
	ld.local.u32 	%r372, [%rd62];
	add.s32 	%r373, %r370, %r372;
	ld.local.u32 	%r374, [%rd62+-32];
	shf.l.wrap.b32 	%r375, %r374, %r374, 25;
	shf.l.wrap.b32 	%r376, %r374, %r374, 14;
	xor.b32  	%r377, %r375, %r376;
	shr.u32 	%r378, %r374, 3;
	xor.b32  	%r379, %r377, %r378;
	add.s32 	%r380, %r373, %r1269;
	add.s32 	%r27, %r380, %r379;
	shf.l.wrap.b32 	%r381, %r1268, %r1268, 15;
	shf.l.wrap.b32 	%r382, %r1268, %r1268, 13;
	xor.b32  	%r383, %r381, %r382;
	shr.u32 	%r384, %r1268, 10;
	xor.b32  	%r385, %r383, %r384;
	ld.local.v2.u32 	{%r386, %r387}, [%rd62+4];
	add.s32 	%r388, %r385, %r386;
	ld.local.v2.u32 	{%r389, %r390}, [%rd62+-28];
	shf.l.wrap.b32 	%r391, %r389, %r389, 25;
	shf.l.wrap.b32 	%r392, %r389, %r389, 14;
	xor.b32  	%r393, %r391, %r392;
	shr.u32 	%r394, %r389, 3;
	xor.b32  	%r395, %r393, %r394;
	add.s32 	%r396, %r388, %r374;
	add.s32 	%r397, %r396, %r395;
	shf.l.wrap.b32 	%r398, %r27, %r27, 15;
	shf.l.wrap.b32 	%r399, %r27, %r27, 13;
	xor.b32  	%r400, %r398, %r399;
	shr.u32 	%r401, %r27, 10;
	xor.b32  	%r402, %r400, %r401;
	add.s32 	%r403, %r402, %r387;
	shf.l.wrap.b32 	%r404, %r390, %r390, 25;
	shf.l.wrap.b32 	%r405, %r390, %r390, 14;
	xor.b32  	%r406, %r404, %r405;
	shr.u32 	%r407, %r390, 3;
	xor.b32  	%r408, %r406, %r407;
	add.s32 	%r409, %r403, %r389;
	add.s32 	%r1270, %r409, %r408;
	shf.l.wrap.b32 	%r410, %r397, %r397, 15;
	shf.l.wrap.b32 	%r411, %r397, %r397, 13;
	xor.b32  	%r412, %r410, %r411;
	shr.u32 	%r413, %r397, 10;
	xor.b32  	%r414, %r412, %r413;
	add.s32 	%r415, %r414, %r1267;
	ld.local.u32 	%r1269, [%rd62+-20];
	shf.l.wrap.b32 	%r416, %r1269, %r1269, 25;
	shf.l.wrap.b32 	%r417, %r1269, %r1269, 14;
	xor.b32  	%r418, %r416, %r417;
	shr.u32 	%r419, %r1269, 3;
	xor.b32  	%r420, %r418, %r419;
	add.s32 	%r421, %r415, %r390;
	add.s32 	%r1268, %r421, %r420;
	st.local.v4.u32 	[%rd62+28], {%r27, %r397, %r1270, %r1268};
	add.s32 	%r1271, %r1271, 4;
	setp.ne.s32 	%p4, %r1271, 64;
	mov.u32 	%r1267, %r27;
	@%p4 bra 	$L__BB0_5;
	mov.b32 	%r1272, 0;
	mov.u32 	%r1273, %r1288;
	mov.u32 	%r1274, %r1287;
	mov.u32 	%r1275, %r1286;
	mov.u32 	%r1276, %r1285;
	mov.u32 	%r1277, %r1284;
	mov.u32 	%r1278, %r1283;
	mov.u32 	%r1279, %r1282;
	mov.u32 	%r1280, %r1281;
$L__BB0_7:
	shf.l.wrap.b32 	%r423, %r1277, %r1277, 26;
	shf.l.wrap.b32 	%r424, %r1277, %r1277, 21;
	xor.b32  	%r425, %r423, %r424;
	shf.l.wrap.b32 	%r426, %r1277, %r1277, 7;
	xor.b32  	%r427, %r425, %r426;
	and.b32  	%r428, %r1277, %r1278;
	not.b32 	%r429, %r1277;
	and.b32  	%r430, %r1279, %r429;
	or.b32  	%r431, %r428, %r430;
	mul.wide.u32 	%rd63, %r1272, 4;
	mov.u64 	%rd64, k;
	add.s64 	%rd65, %rd64, %rd63;
	ld.const.u32 	%r432, [%rd65];
	add.s64 	%rd66, %rd111, %rd63;
	ld.local.v4.u32 	{%r433, %r434, %r435, %r436}, [%rd66];
	add.s32 	%r437, %r431, %r1280;
	add.s32 	%r438, %r437, %r427;
	add.s32 	%r439, %r438, %r432;
	add.s32 	%r440, %r439, %r433;
	shf.l.wrap.b32 	%r441, %r1273, %r1273, 30;
	shf.l.wrap.b32 	%r442, %r1273, %r1273, 19;
	xor.b32  	%r443, %r441, %r442;
	shf.l.wrap.b32 	%r444, %r1273, %r1273, 10;
	xor.b32  	%r445, %r443, %r444;
	xor.b32  	%r446, %r1274, %r1275;
	and.b32  	%r447, %r1273, %r446;
	and.b32  	%r448, %r1274, %r1275;
	xor.b32  	%r449, %r447, %r448;
	add.s32 	%r450, %r445, %r449;
	add.s32 	%r1280, %r440, %r1276;
	add.s32 	%r1276, %r450, %r440;
	shf.l.wrap.b32 	%r451, %r1280, %r1280, 26;
	shf.l.wrap.b32 	%r452, %r1280, %r1280, 21;
	xor.b32  	%r453, %r451, %r452;
	shf.l.wrap.b32 	%r454, %r1280, %r1280, 7;
	xor.b32  	%r455, %r453, %r454;
	and.b32  	%r456, %r1280, %r1277;
	not.b32 	%r457, %r1280;
	and.b32  	%r458, %r1278, %r457;
	or.b32  	%r459, %r456, %r458;
	ld.const.u32 	%r460, [%rd65+4];
	add.s32 	%r461, %r459, %r1279;
	add.s32 	%r462, %r461, %r455;
	add.s32 	%r463, %r462, %r460;
	add.s32 	%r464, %r463, %r434;
	shf.l.wrap.b32 	%r465, %r1276, %r1276, 30;
	shf.l.wrap.b32 	%r466, %r1276, %r1276, 19;
	xor.b32  	%r467, %r465, %r466;
	shf.l.wrap.b32 	%r468, %r1276, %r1276, 10;
	xor.b32  	%r469, %r467, %r468;
	xor.b32  	%r470, %r1273, %r1274;
	and.b32  	%r471, %r1276, %r470;
	and.b32  	%r472, %r1273, %r1274;
	xor.b32  	%r473, %r471, %r472;
	add.s32 	%r474, %r469, %r473;
	add.s32 	%r1279, %r464, %r1275;
	add.s32 	%r1275, %r474, %r464;
	shf.l.wrap.b32 	%r475, %r1279, %r1279, 26;
	shf.l.wrap.b32 	%r476, %r1279, %r1279, 21;
	xor.b32  	%r477, %r475, %r476;
	shf.l.wrap.b32 	%r478, %r1279, %r1279, 7;
	xor.b32  	%r479, %r477, %r478;
	and.b32  	%r480, %r1279, %r1280;
	not.b32 	%r481, %r1279;
	and.b32  	%r482, %r1277, %r481;
	or.b32  	%r483, %r480, %r482;
	ld.const.u32 	%r484, [%rd65+8];
	add.s32 	%r485, %r483, %r1278;
	add.s32 	%r486, %r485, %r479;
	add.s32 	%r487, %r486, %r484;
	add.s32 	%r488, %r487, %r435;
	shf.l.wrap.b32 	%r489, %r1275, %r1275, 30;
	shf.l.wrap.b32 	%r490, %r1275, %r1275, 19;
	xor.b32  	%r491, %r489, %r490;
	shf.l.wrap.b32 	%r492, %r1275, %r1275, 10;
	xor.b32  	%r493, %r491, %r492;
	xor.b32  	%r494, %r1276, %r1273;
	and.b32  	%r495, %r1275, %r494;
	and.b32  	%r496, %r1276, %r1273;
	xor.b32  	%r497, %r495, %r496;
	add.s32 	%r498, %r493, %r497;
	add.s32 	%r1278, %r488, %r1274;
	add.s32 	%r1274, %r498, %r488;
	shf.l.wrap.b32 	%r499, %r1278, %r1278, 26;
	shf.l.wrap.b32 	%r500, %r1278, %r1278, 21;
	xor.b32  	%r501, %r499, %r500;
	shf.l.wrap.b32 	%r502, %r1278, %r1278, 7;
	xor.b32  	%r503, %r501, %r502;
	and.b32  	%r504, %r1278, %r1279;
	not.b32 	%r505, %r1278;
	and.b32  	%r506, %r1280, %r505;
	or.b32  	%r507, %r504, %r506;
	ld.const.u32 	%r508, [%rd65+12];
	add.s32 	%r509, %r507, %r1277;
	add.s32 	%r510, %r509, %r503;
	add.s32 	%r511, %r510, %r508;
	add.s32 	%r512, %r511, %r436;
	shf.l.wrap.b32 	%r513, %r1274, %r1274, 30;
	shf.l.wrap.b32 	%r514, %r1274, %r1274, 19;
	xor.b32  	%r515, %r513, %r514;
	shf.l.wrap.b32 	%r516, %r1274, %r1274, 10;
	xor.b32  	%r517, %r515, %r516;
	xor.b32  	%r518, %r1275, %r1276;
	and.b32  	%r519, %r1274, %r518;
	and.b32  	%r520, %r1275, %r1276;
	xor.b32  	%r521, %r519, %r520;
	add.s32 	%r522, %r517, %r521;
	add.s32 	%r1277, %r512, %r1273;
	add.s32 	%r1273, %r522, %r512;
	add.s32 	%r1272, %r1272, 4;
	setp.ne.s32 	%p5, %r1272, 64;
	@%p5 bra 	$L__BB0_7;
	add.s32 	%r1288, %r1273, %r1288;
	add.s32 	%r1287, %r1274, %r1287;
	add.s32 	%r1286, %r1275, %r1286;
	add.s32 	%r1285, %r1276, %r1285;
	add.s32 	%r1284, %r1277, %r1284;
	add.s32 	%r1283, %r1278, %r1283;
	add.s32 	%r1282, %r1279, %r1282;
	add.s32 	%r1281, %r1280, %r1281;
	mov.b64 	%rd94, 0;
$L__BB0_9:
	ld.param.u32 	%r1250, [_Z11mine_kernelPKciiPhPii_param_1];
	add.s64 	%rd95, %rd95, 1;
	cvt.s64.s32 	%rd68, %r1250;
	setp.eq.s64 	%p6, %rd95, %rd68;
	@%p6 bra 	$L__BB0_10;
	bra.uni 	$L__BB0_3;
$L__BB0_10:
	mov.b64 	%rd98, 0;
	add.s64 	%rd14, %rd111, 36;
$L__BB0_11:
	add.s64 	%rd70, %rd2, %rd98;
	ld.local.u8 	%rs34, [%rd70];
	shr.u64 	%rd71, %rd94, 3;
	add.s64 	%rd72, %rd3, %rd71;
	st.local.u8 	[%rd72], %rs34;
	add.s64 	%rd94, %rd94, 8;
	setp.ne.s64 	%p7, %rd94, 512;
	@%p7 bra 	$L__BB0_17;
	ld.local.v4.b32 	{%r524, %r525, %r526, %r527}, [%rd3];
	bfe.u32 	%r528, %r527, 16, 8;
	cvt.u16.u32 	%rs35, %r528;
	bfe.u32 	%r529, %r527, 8, 8;
	bfe.u32 	%r530, %r527, 0, 8;
	bfe.u32 	%r531, %r526, 16, 8;
	cvt.u16.u32 	%rs36, %r531;
	bfe.u32 	%r532, %r526, 8, 8;
	bfe.u32 	%r533, %r526, 0, 8;
	bfe.u32 	%r534, %r525, 16, 8;
	cvt.u16.u32 	%rs37, %r534;
	bfe.u32 	%r535, %r525, 8, 8;
	bfe.u32 	%r536, %r525, 0, 8;
	bfe.u32 	%r537, %r524, 16, 8;
	cvt.u16.u32 	%rs38, %r537;
	bfe.u32 	%r538, %r524, 8, 8;
	bfe.u32 	%r539, %r524, 0, 8;
	shl.b32 	%r540, %r539, 24;
	shl.b32 	%r541, %r538, 16;
	and.b32  	%r542, %r541, 16711680;
	or.b32  	%r543, %r542, %r540;
	and.b16  	%rs39, %rs38, 255;
	mul.wide.u16 	%r544, %rs39, 256;
	or.b32  	%r545, %r543, %r544;
	bfe.u32 	%r546, %r524, 24, 8;
	or.b32  	%r1300, %r545, %r546;
	shl.b32 	%r547, %r536, 24;
	shl.b32 	%r548, %r535, 16;
	and.b32  	%r549, %r548, 16711680;
	or.b32  	%r550, %r549, %r547;
	and.b16  	%rs40, %rs37, 255;
	mul.wide.u16 	%r551, %rs40, 256;
	or.b32  	%r552, %r550, %r551;
	bfe.u32 	%r553, %r525, 24, 8;
	or.b32  	%r554, %r552, %r553;
	shl.b32 	%r555, %r533, 24;
	shl.b32 	%r556, %r532, 16;
	and.b32  	%r557, %r556, 16711680;
	or.b32  	%r558, %r557, %r555;
	and.b16  	%rs41, %rs36, 255;
	mul.wide.u16 	%r559, %rs41, 256;
	or.b32  	%r560, %r558, %r559;
	bfe.u32 	%r561, %r526, 24, 8;
	or.b32  	%r562, %r560, %r561;
	shl.b32 	%r563, %r530, 24;
	shl.b32 	%r564, %r529, 16;
	and.b32  	%r565, %r564, 16711680;
	or.b32  	%r566, %r565, %r563;
	and.b16  	%rs42, %rs35, 255;
	mul.wide.u16 	%r567, %rs42, 256;
	or.b32  	%r568, %r566, %r567;
	bfe.u32 	%r569, %r527, 24, 8;
	or.b32  	%r570, %r568, %r569;
	st.local.v4.u32 	[%rd111], {%r1300, %r554, %r562, %r570};
	ld.local.v4.b32 	{%r571, %r572, %r573, %r574}, [%rd3+16];
	bfe.u32 	%r575, %r574, 16, 8;
	cvt.u16.u32 	%rs43, %r575;
	bfe.u32 	%r576, %r574, 8, 8;
	bfe.u32 	%r577, %r574, 0, 8;
	bfe.u32 	%r578, %r573, 16, 8;
	cvt.u16.u32 	%rs44, %r578;
	bfe.u32 	%r579, %r573, 8, 8;
	bfe.u32 	%r580, %r573, 0, 8;
	bfe.u32 	%r581, %r572, 16, 8;
	cvt.u16.u32 	%rs45, %r581;
	bfe.u32 	%r582, %r572, 8, 8;
	bfe.u32 	%r583, %r572, 0, 8;
	bfe.u32 	%r584, %r571, 16, 8;
	cvt.u16.u32 	%rs46, %r584;
	bfe.u32 	%r585, %r571, 8, 8;
	bfe.u32 	%r586, %r571, 0, 8;
	shl.b32 	%r587, %r586, 24;
	shl.b32 	%r588, %r585, 16;
	and.b32  	%r589, %r588, 16711680;
	or.b32  	%r590, %r589, %r587;
	and.b16  	%rs47, %rs46, 255;
	mul.wide.u16 	%r591, %rs47, 256;
	or.b32  	%r592, %r590, %r591;
	bfe.u32 	%r593, %r571, 24, 8;
	or.b32  	%r594, %r592, %r593;
	shl.b32 	%r595, %r583, 24;
	shl.b32 	%r596, %r582, 16;
	and.b32  	%r597, %r596, 16711680;
	or.b32  	%r598, %r597, %r595;
	and.b16  	%rs48, %rs45, 255;
	mul.wide.u16 	%r599, %rs48, 256;
	or.b32  	%r600, %r598, %r599;
	bfe.u32 	%r601, %r572, 24, 8;
	or.b32  	%r602, %r600, %r601;
	shl.b32 	%r603, %r580, 24;
	shl.b32 	%r604, %r579, 16;
	and.b32  	%r605, %r604, 16711680;
	or.b32  	%r606, %r605, %r603;
	and.b16  	%rs49, %rs44, 255;
	mul.wide.u16 	%r607, %rs49, 256;
	or.b32  	%r608, %r606, %r607;
	bfe.u32 	%r609, %r573, 24, 8;
	or.b32  	%r610, %r608, %r609;
	shl.b32 	%r611, %r577, 24;
	shl.b32 	%r612, %r576, 16;
	and.b32  	%r613, %r612, 16711680;
	or.b32  	%r614, %r613, %r611;
	and.b16  	%rs50, %rs43, 255;
	mul.wide.u16 	%r615, %rs50, 256;
	or.b32  	%r616, %r614, %r615;
	bfe.u32 	%r617, %r574, 24, 8;
	or.b32  	%r618, %r616, %r617;
	st.local.v4.u32 	[%rd111+16], {%r594, %r602, %r610, %r618};
	ld.local.v4.b32 	{%r619, %r620, %r621, %r622}, [%rd3+32];
	bfe.u32 	%r623, %r622, 16, 8;
	cvt.u16.u32 	%rs51, %r623;
	bfe.u32 	%r624, %r622, 8, 8;
	bfe.u32 	%r625, %r622, 0, 8;
	bfe.u32 	%r626, %r621, 16, 8;
	cvt.u16.u32 	%rs52, %r626;
	bfe.u32 	%r627, %r621, 8, 8;
	bfe.u32 	%r628, %r621, 0, 8;
	bfe.u32 	%r629, %r620, 16, 8;
	cvt.u16.u32 	%rs53, %r629;
	bfe.u32 	%r630, %r620, 8, 8;
	bfe.u32 	%r631, %r620, 0, 8;
	bfe.u32 	%r632, %r619, 16, 8;
	cvt.u16.u32 	%rs54, %r632;
	bfe.u32 	%r633, %r619, 8, 8;
	bfe.u32 	%r634, %r619, 0, 8;
	shl.b32 	%r635, %r634, 24;
	shl.b32 	%r636, %r633, 16;
	and.b32  	%r637, %r636, 16711680;
	or.b32  	%r638, %r637, %r635;
	and.b16  	%rs55, %rs54, 255;
	mul.wide.u16 	%r639, %rs55, 256;
	or.b32  	%r640, %r638, %r639;
	bfe.u32 	%r641, %r619, 24, 8;
	or.b32  	%r642, %r640, %r641;
	shl.b32 	%r643, %r631, 24;
	shl.b32 	%r644, %r630, 16;
	and.b32  	%r645, %r644, 16711680;
	or.b32  	%r646, %r645, %r643;
	and.b16  	%rs56, %rs53, 255;
	mul.wide.u16 	%r647, %rs56, 256;
	or.b32  	%r648, %r646, %r647;
	bfe.u32 	%r649, %r620, 24, 8;
	or.b32  	%r650, %r648, %r649;
	shl.b32 	%r651, %r628, 24;
	shl.b32 	%r652, %r627, 16;
	and.b32  	%r653, %r652, 16711680;
	or.b32  	%r654, %r653, %r651;
	and.b16  	%rs57, %rs52, 255;
	mul.wide.u16 	%r655, %rs57, 256;
	or.b32  	%r656, %r654, %r655;
	bfe.u32 	%r657, %r621, 24, 8;
	or.b32  	%r658, %r656, %r657;
	shl.b32 	%r659, %r625, 24;
	shl.b32 	%r660, %r624, 16;
	and.b32  	%r661, %r660, 16711680;
	or.b32  	%r662, %r661, %r659;
	and.b16  	%rs58, %rs51, 255;
	mul.wide.u16 	%r663, %rs58, 256;
	or.b32  	%r664, %r662, %r663;
	bfe.u32 	%r665, %r622, 24, 8;
	or.b32  	%r666, %r664, %r665;
	st.local.v4.u32 	[%rd111+32], {%r642, %r650, %r658, %r666};
	ld.local.v4.b32 	{%r667, %r668, %r669, %r670}, [%rd3+48];
	bfe.u32 	%r671, %r670, 16, 8;
	cvt.u16.u32 	%rs59, %r671;
	bfe.u32 	%r672, %r670, 8, 8;
	bfe.u32 	%r673, %r670, 0, 8;
	bfe.u32 	%r674, %r669, 16, 8;
	cvt.u16.u32 	%rs60, %r674;
	bfe.u32 	%r675, %r669, 8, 8;
	bfe.u32 	%r676, %r669, 0, 8;
	bfe.u32 	%r677, %r668, 16, 8;
	cvt.u16.u32 	%rs61, %r677;
	bfe.u32 	%r678, %r668, 8, 8;
	bfe.u32 	%r679, %r668, 0, 8;
	bfe.u32 	%r680, %r667, 16, 8;
	cvt.u16.u32 	%rs62, %r680;
	bfe.u32 	%r681, %r667, 8, 8;
	bfe.u32 	%r682, %r667, 0, 8;
	shl.b32 	%r683, %r682, 24;
	shl.b32 	%r684, %r681, 16;
	and.b32  	%r685, %r684, 16711680;
	or.b32  	%r686, %r685, %r683;
	and.b16  	%rs63, %rs62, 255;
	mul.wide.u16 	%r687, %rs63, 256;
	or.b32  	%r688, %r686, %r687;
	bfe.u32 	%r689, %r667, 24, 8;
	or.b32  	%r1298, %r688, %r689;
	shl.b32 	%r690, %r679, 24;
	shl.b32 	%r691, %r678, 16;
	and.b32  	%r692, %r691, 16711680;
	or.b32  	%r693, %r692, %r690;
	and.b16  	%rs64, %rs61, 255;
	mul.wide.u16 	%r694, %rs64, 256;
	or.b32  	%r695, %r693, %r694;
	bfe.u32 	%r696, %r668, 24, 8;
	or.b32  	%r697, %r695, %r696;
	shl.b32 	%r698, %r676, 24;
	shl.b32 	%r699, %r675, 16;
	and.b32  	%r700, %r699, 16711680;
	or.b32  	%r701, %r700, %r698;
	and.b16  	%rs65, %rs60, 255;
	mul.wide.u16 	%r702, %rs65, 256;
	or.b32  	%r703, %r701, %r702;
	bfe.u32 	%r704, %r669, 24, 8;
	or.b32  	%r1301, %r703, %r704;
	shl.b32 	%r705, %r673, 24;
	shl.b32 	%r706, %r672, 16;
	and.b32  	%r707, %r706, 16711680;
	or.b32  	%r708, %r707, %r705;
	and.b16  	%rs66, %rs59, 255;
	mul.wide.u16 	%r709, %rs66, 256;
	or.b32  	%r710, %r708, %r709;
	bfe.u32 	%r711, %r670, 24, 8;
	or.b32  	%r1299, %r710, %r711;
	st.local.v4.u32 	[%rd111+48], {%r1298, %r697, %r1301, %r1299};
	mov.b32 	%r1297, 0;
	mov.u64 	%rd100, %rd14;
$L__BB0_13:
	shf.l.wrap.b32 	%r712, %r1301, %r1301, 15;
	shf.l.wrap.b32 	%r713, %r1301, %r1301, 13;
	xor.b32  	%r714, %r712, %r713;
	shr.u32 	%r715, %r1301, 10;
	xor.b32  	%r716, %r714, %r715;
	ld.local.u32 	%r717, [%rd100];
	add.s32 	%r718, %r716, %r717;
	ld.local.u32 	%r719, [%rd100+-32];
	shf.l.wrap.b32 	%r720, %r719, %r719, 25;
	shf.l.wrap.b32 	%r721, %r719, %r719, 14;
	xor.b32  	%r722, %r720, %r721;
	shr.u32 	%r723, %r719, 3;
	xor.b32  	%r724, %r722, %r723;
	add.s32 	%r725, %r718, %r1300;
	add.s32 	%r83, %r725, %r724;
	shf.l.wrap.b32 	%r726, %r1299, %r1299, 15;
	shf.l.wrap.b32 	%r727, %r1299, %r1299, 13;
	xor.b32  	%r728, %r726, %r727;
	shr.u32 	%r729, %r1299, 10;
	xor.b32  	%r730, %r728, %r729;
	ld.local.v2.u32 	{%r731, %r732}, [%rd100+4];
	add.s32 	%r733, %r730, %r731;
	ld.local.v2.u32 	{%r734, %r735}, [%rd100+-28];
	shf.l.wrap.b32 	%r736, %r734, %r734, 25;
	shf.l.wrap.b32 	%r737, %r734, %r734, 14;
	xor.b32  	%r738, %r736, %r737;
	shr.u32 	%r739, %r734, 3;
	xor.b32  	%r740, %r738, %r739;
	add.s32 	%r741, %r733, %r719;
	add.s32 	%r742, %r741, %r740;
	shf.l.wrap.b32 	%r743, %r83, %r83, 15;
	shf.l.wrap.b32 	%r744, %r83, %r83, 13;
	xor.b32  	%r745, %r743, %r744;
	shr.u32 	%r746, %r83, 10;
	xor.b32  	%r747, %r745, %r746;
	add.s32 	%r748, %r747, %r732;
	shf.l.wrap.b32 	%r749, %r735, %r735, 25;
	shf.l.wrap.b32 	%r750, %r735, %r735, 14;
	xor.b32  	%r751, %r749, %r750;
	shr.u32 	%r752, %r735, 3;
	xor.b32  	%r753, %r751, %r752;
	add.s32 	%r754, %r748, %r734;
	add.s32 	%r1301, %r754, %r753;
	shf.l.wrap.b32 	%r755, %r742, %r742, 15;
	shf.l.wrap.b32 	%r756, %r742, %r742, 13;
	xor.b32  	%r757, %r755, %r756;
	shr.u32 	%r758, %r742, 10;
	xor.b32  	%r759, %r757, %r758;
	add.s32 	%r760, %r759, %r1298;
	ld.local.u32 	%r1300, [%rd100+-20];
	shf.l.wrap.b32 	%r761, %r1300, %r1300, 25;
	shf.l.wrap.b32 	%r762, %r1300, %r1300, 14;
	xor.b32  	%r763, %r761, %r762;
	shr.u32 	%r764, %r1300, 3;
	xor.b32  	%r765, %r763, %r764;
	add.s32 	%r766, %r760, %r735;
	add.s32 	%r1299, %r766, %r765;
	st.local.v4.u32 	[%rd100+28], {%r83, %r742, %r1301, %r1299};
	add.s32 	%r1297, %r1297, 4;
	add.s64 	%rd100, %rd100, 16;
	setp.ne.s32 	%p8, %r1297, 48;
	mov.u32 	%r1298, %r83;
	@%p8 bra 	$L__BB0_13;
	mov.b32 	%r1302, 0;
	mov.u32 	%r1303, %r1288;
	mov.u32 	%r1304, %r1287;
	mov.u32 	%r1305, %r1286;
	mov.u32 	%r1306, %r1285;
	mov.u32 	%r1307, %r1284;
	mov.u32 	%r1308, %r1283;
	mov.u32 	%r1309, %r1282;
	mov.u32 	%r1310, %r1281;
$L__BB0_15:
	shf.l.wrap.b32 	%r768, %r1307, %r1307, 26;
	shf.l.wrap.b32 	%r769, %r1307, %r1307, 21;
	xor.b32  	%r770, %r768, %r769;
	shf.l.wrap.b32 	%r771, %r1307, %r1307, 7;
	xor.b32  	%r772, %r770, %r771;
	and.b32  	%r773, %r1307, %r1308;
	not.b32 	%r774, %r1307;
	and.b32  	%r775, %r1309, %r774;
	or.b32  	%r776, %r773, %r775;
	mul.wide.u32 	%rd73, %r1302, 4;
	mov.u64 	%rd74, k;
	add.s64 	%rd75, %rd74, %rd73;
	ld.const.u32 	%r777, [%rd75];
	add.s64 	%rd76, %rd111, %rd73;
	ld.local.v4.u32 	{%r778, %r779, %r780, %r781}, [%rd76];
	add.s32 	%r782, %r776, %r1310;
	add.s32 	%r783, %r782, %r772;
	add.s32 	%r784, %r783, %r777;
	add.s32 	%r785, %r784, %r778;
	shf.l.wrap.b32 	%r786, %r1303, %r1303, 30;
	shf.l.wrap.b32 	%r787, %r1303, %r1303, 19;
	xor.b32  	%r788, %r786, %r787;
	shf.l.wrap.b32 	%r789, %r1303, %r1303, 10;
	xor.b32  	%r790, %r788, %r789;
	xor.b32  	%r791, %r1304, %r1305;
	and.b32  	%r792, %r1303, %r791;
	and.b32  	%r793, %r1304, %r1305;
	xor.b32  	%r794, %r792, %r793;
	add.s32 	%r795, %r790, %r794;
	add.s32 	%r1310, %r785, %r1306;
	add.s32 	%r1306, %r795, %r785;
	shf.l.wrap.b32 	%r796, %r1310, %r1310, 26;
	shf.l.wrap.b32 	%r797, %r1310, %r1310, 21;
	xor.b32  	%r798, %r796, %r797;
	shf.l.wrap.b32 	%r799, %r1310, %r1310, 7;
	xor.b32  	%r800, %r798, %r799;
	and.b32  	%r801, %r1310, %r1307;
	not.b32 	%r802, %r1310;
	and.b32  	%r803, %r1308, %r802;
	or.b32  	%r804, %r801, %r803;
	ld.const.u32 	%r805, [%rd75+4];
	add.s32 	%r806, %r804, %r1309;
	add.s32 	%r807, %r806, %r800;
	add.s32 	%r808, %r807, %r805;
	add.s32 	%r809, %r808, %r779;
	shf.l.wrap.b32 	%r810, %r1306, %r1306, 30;
	shf.l.wrap.b32 	%r811, %r1306, %r1306, 19;
	xor.b32  	%r812, %r810, %r811;
	shf.l.wrap.b32 	%r813, %r1306, %r1306, 10;
	xor.b32  	%r814, %r812, %r813;
	xor.b32  	%r815, %r1303, %r1304;
	and.b32  	%r816, %r1306, %r815;
	and.b32  	%r817, %r1303, %r1304;
	xor.b32  	%r818, %r816, %r817;
	add.s32 	%r819, %r814, %r818;
	add.s32 	%r1309, %r809, %r1305;
	add.s32 	%r1305, %r819, %r809;
	shf.l.wrap.b32 	%r820, %r1309, %r1309, 26;
	shf.l.wrap.b32 	%r821, %r1309, %r1309, 21;
	xor.b32  	%r822, %r820, %r821;
	shf.l.wrap.b32 	%r823, %r1309, %r1309, 7;
	xor.b32  	%r824, %r822, %r823;
	and.b32  	%r825, %r1309, %r1310;
	not.b32 	%r826, %r1309;
	and.b32  	%r827, %r1307, %r826;
	or.b32  	%r828, %r825, %r827;
	ld.const.u32 	%r829, [%rd75+8];
	add.s32 	%r830, %r828, %r1308;
	add.s32 	%r831, %r830, %r824;
	add.s32 	%r832, %r831, %r829;
	add.s32 	%r833, %r832, %r780;
	shf.l.wrap.b32 	%r834, %r1305, %r1305, 30;
	shf.l.wrap.b32 	%r835, %r1305, %r1305, 19;
	xor.b32  	%r836, %r834, %r835;
	shf.l.wrap.b32 	%r837, %r1305, %r1305, 10;
	xor.b32  	%r838, %r836, %r837;
	xor.b32  	%r839, %r1306, %r1303;
	and.b32  	%r840, %r1305, %r839;
	and.b32  	%r841, %r1306, %r1303;
	xor.b32  	%r842, %r840, %r841;
	add.s32 	%r843, %r838, %r842;
	add.s32 	%r1308, %r833, %r1304;
	add.s32 	%r1304, %r843, %r833;
	shf.l.wrap.b32 	%r844, %r1308, %r1308, 26;
	shf.l.wrap.b32 	%r845, %r1308, %r1308, 21;
	xor.b32  	%r846, %r844, %r845;
	shf.l.wrap.b32 	%r847, %r1308, %r1308, 7;
	xor.b32  	%r848, %r846, %r847;
	and.b32  	%r849, %r1308, %r1309;
	not.b32 	%r850, %r1308;
	and.b32  	%r851, %r1310, %r850;
	or.b32  	%r852, %r849, %r851;
	ld.const.u32 	%r853, [%rd75+12];
	add.s32 	%r854, %r852, %r1307;
	add.s32 	%r855, %r854, %r848;
	add.s32 	%r856, %r855, %r853;
	add.s32 	%r857, %r856, %r781;
	shf.l.wrap.b32 	%r858, %r1304, %r1304, 30;
	shf.l.wrap.b32 	%r859, %r1304, %r1304, 19;
	xor.b32  	%r860, %r858, %r859;
	shf.l.wrap.b32 	%r861, %r1304, %r1304, 10;
	xor.b32  	%r862, %r860, %r861;
	xor.b32  	%r863, %r1305, %r1306;
	and.b32  	%r864, %r1304, %r863;
	and.b32  	%r865, %r1305, %r1306;
	xor.b32  	%r866, %r864, %r865;
	add.s32 	%r867, %r862, %r866;
	add.s32 	%r1307, %r857, %r1303;
	add.s32 	%r1303, %r867, %r857;
	add.s32 	%r1302, %r1302, 4;
	setp.ne.s32 	%p9, %r1302, 64;
	@%p9 bra 	$L__BB0_15;
	add.s32 	%r1288, %r1303, %r1288;
	add.s32 	%r1287, %r1304, %r1287;
	add.s32 	%r1286, %r1305, %r1286;
	add.s32 	%r1285, %r1306, %r1285;
	add.s32 	%r1284, %r1307, %r1284;
	add.s32 	%r1283, %r1308, %r1283;
	add.s32 	%r1282, %r1309, %r1282;
	add.s32 	%r1281, %r1310, %r1281;
	mov.b64 	%rd94, 0;
$L__BB0_17:
	add.s64 	%rd98, %rd98, 1;
	setp.ne.s64 	%p10, %rd98, 4;
	@%p10 bra 	$L__BB0_11;
	shr.u64 	%rd108, %rd94, 3;
	add.s64 	%rd78, %rd3, %rd108;
	mov.b16 	%rs67, 128;
	st.local.u8 	[%rd78], %rs67;
	setp.gt.u64 	%p11, %rd94, 439;
	@%p11 bra 	$L__BB0_31;
	sub.s64 	%rd20, 55, %rd108;
	and.b64  	%rd21, %rd20, 15;
	add.s64 	%rd79, %rd108, -40;
	setp.lt.u64 	%p12, %rd79, 15;
	@%p12 bra 	$L__BB0_22;
	and.b64  	%rd107, %rd20, -16;
	add.s64 	%rd23, %rd3, 8;
$L__BB0_21:
	.pragma "nounroll";
	add.s64 	%rd80, %rd23, %rd108;
	mov.b16 	%rs68, 0;
	st.local.u8 	[%rd80+-7], %rs68;
	st.local.u8 	[%rd80+-6], %rs68;
	st.local.u8 	[%rd80+-5], %rs68;
	st.local.u8 	[%rd80+-4], %rs68;
	st.local.u8 	[%rd80+-3], %rs68;
	st.local.u8 	[%rd80+-2], %rs68;
	st.local.u8 	[%rd80+-1], %rs68;
	st.local.u8 	[%rd80], %rs68;
	st.local.u8 	[%rd80+1], %rs68;
	st.local.u8 	[%rd80+2], %rs68;
	st.local.u8 	[%rd80+3], %rs68;
	st.local.u8 	[%rd80+4], %rs68;
	st.local.u8 	[%rd80+5], %rs68;
	st.local.u8 	[%rd80+6], %rs68;
	st.local.u8 	[%rd80+7], %rs68;
	add.s64 	%rd108, %rd108, 16;
	st.local.u8 	[%rd80+8], %rs68;
	add.s64 	%rd107, %rd107, -16;
	setp.eq.s64 	%p13, %rd107, 0;
	@%p13 bra 	$L__BB0_22;
	bra.uni 	$L__BB0_21;
$L__BB0_22:
	setp.eq.s64 	%p14, %rd21, 0;
	@%p14 bra 	$L__BB0_31;
	and.b64  	%rd25, %rd20, 7;
	setp.lt.u64 	%p15, %rd21, 8;
	@%p15 bra 	$L__BB0_25;
	add.s64 	%rd81, %rd3, %rd108;
	mov.b16 	%rs69, 0;
	st.local.u8 	[%rd81+1], %rs69;
	st.local.u8 	[%rd81+2], %rs69;
	st.local.u8 	[%rd81+3], %rs69;
	st.local.u8 	[%rd81+4], %rs69;
	st.local.u8 	[%rd81+5], %rs69;
	st.local.u8 	[%rd81+6], %rs69;
	st.local.u8 	[%rd81+7], %rs69;
	add.s64 	%rd108, %rd108, 8;
	st.local.u8 	[%rd81+8], %rs69;
$L__BB0_25:
	setp.eq.s64 	%p16, %rd25, 0;
	@%p16 bra 	$L__BB0_31;
	and.b64  	%rd105, %rd20, 3;
	setp.lt.u64 	%p17, %rd25, 4;
	@%p17 bra 	$L__BB0_28;
	add.s64 	%rd82, %rd3, %rd108;
	mov.b16 	%rs70, 0;
	st.local.u8 	[%rd82+1], %rs70;
	st.local.u8 	[%rd82+2], %rs70;
	st.local.u8 	[%rd82+3], %rs70;
	add.s64 	%rd108, %rd108, 4;
	st.local.u8 	[%rd82+4], %rs70;
$L__BB0_28:
	setp.eq.s64 	%p18, %rd105, 0;
	@%p18 bra 	$L__BB0_31;
	add.s64 	%rd83, %rd108, %rd3;
	add.s64 	%rd106, %rd83, 1;
$L__BB0_30:
	.pragma "nounroll";
	mov.b16 	%rs71, 0;
	st.local.u8 	[%rd106], %rs71;
	add.s64 	%rd106, %rd106, 1;
	add.s64 	%rd105, %rd105, -1;
	setp.eq.s64 	%p19, %rd105, 0;
	@%p19 bra 	$L__BB0_31;
	bra.uni 	$L__BB0_30;
$L__BB0_31:
	add.s64 	%rd109, %rd111, 36;
	ld.local.v4.b32 	{%r869, %r870, %r871, %r872}, [%rd3];
	bfe.u32 	%r873, %r872, 16, 8;
	cvt.u16.u32 	%rs72, %r873;
	bfe.u32 	%r874, %r872, 8, 8;
	bfe.u32 	%r875, %r872, 0, 8;
	bfe.u32 	%r876, %r871, 16, 8;
	cvt.u16.u32 	%rs73, %r876;
	bfe.u32 	%r877, %r871, 8, 8;
	bfe.u32 	%r878, %r871, 0, 8;
	bfe.u32 	%r879, %r870, 16, 8;
	cvt.u16.u32 	%rs74, %r879;
	bfe.u32 	%r880, %r870, 8, 8;
	bfe.u32 	%r881, %r870, 0, 8;
	bfe.u32 	%r882, %r869, 16, 8;
	cvt.u16.u32 	%rs75, %r882;
	bfe.u32 	%r883, %r869, 8, 8;
	bfe.u32 	%r884, %r869, 0, 8;
	shl.b32 	%r885, %r884, 24;
	shl.b32 	%r886, %r883, 16;
	and.b32  	%r887, %r886, 16711680;
	or.b32  	%r888, %r887, %r885;
	and.b16  	%rs76, %rs75, 255;
	mul.wide.u16 	%r889, %rs76, 256;
	or.b32  	%r890, %r888, %r889;
	bfe.u32 	%r891, %r869, 24, 8;
	or.b32  	%r1322, %r890, %r891;
	shl.b32 	%r892, %r881, 24;
	shl.b32 	%r893, %r880, 16;
	and.b32  	%r894, %r893, 16711680;
	or.b32  	%r895, %r894, %r892;
	and.b16  	%rs77, %rs74, 255;
	mul.wide.u16 	%r896, %rs77, 256;
	or.b32  	%r897, %r895, %r896;
	bfe.u32 	%r898, %r870, 24, 8;
	or.b32  	%r899, %r897, %r898;
	shl.b32 	%r900, %r878, 24;
	shl.b32 	%r901, %r877, 16;
	and.b32  	%r902, %r901, 16711680;
	or.b32  	%r903, %r902, %r900;
	and.b16  	%rs78, %rs73, 255;
	mul.wide.u16 	%r904, %rs78, 256;
	or.b32  	%r905, %r903, %r904;
	bfe.u32 	%r906, %r871, 24, 8;
	or.b32  	%r907, %r905, %r906;
	shl.b32 	%r908, %r875, 24;
	shl.b32 	%r909, %r874, 16;
	and.b32  	%r910, %r909, 16711680;
	or.b32  	%r911, %r910, %r908;
	and.b16  	%rs79, %rs72, 255;
	mul.wide.u16 	%r912, %rs79, 256;
	or.b32  	%r913, %r911, %r912;
	bfe.u32 	%r914, %r872, 24, 8;
	or.b32  	%r915, %r913, %r914;
	st.local.v4.u32 	[%rd111], {%r1322, %r899, %r907, %r915};
	ld.local.v4.b32 	{%r916, %r917, %r918, %r919}, [%rd3+16];
	bfe.u32 	%r920, %r919, 16, 8;
	cvt.u16.u32 	%rs80, %r920;
	bfe.u32 	%r921, %r919, 8, 8;
	bfe.u32 	%r922, %r919, 0, 8;
	bfe.u32 	%r923, %r918, 16, 8;
	cvt.u16.u32 	%rs81, %r923;
	bfe.u32 	%r924, %r918, 8, 8;
	bfe.u32 	%r925, %r918, 0, 8;
	bfe.u32 	%r926, %r917, 16, 8;
	cvt.u16.u32 	%rs82, %r926;
	bfe.u32 	%r927, %r917, 8, 8;
	bfe.u32 	%r928, %r917, 0, 8;
	bfe.u32 	%r929, %r916, 16, 8;
	cvt.u16.u32 	%rs83, %r929;
	bfe.u32 	%r930, %r916, 8, 8;
	bfe.u32 	%r931, %r916, 0, 8;
	shl.b32 	%r932, %r931, 24;
	shl.b32 	%r933, %r930, 16;
	and.b32  	%r934, %r933, 16711680;
	or.b32  	%r935, %r934, %r932;
	and.b16  	%rs84, %rs83, 255;
	mul.wide.u16 	%r936, %rs84, 256;
	or.b32  	%r937, %r935, %r936;
	bfe.u32 	%r938, %r916, 24, 8;
	or.b32  	%r939, %r937, %r938;
	shl.b32 	%r940, %r928, 24;
	shl.b32 	%r941, %r927, 16;
	and.b32  	%r942, %r941, 16711680;
	or.b32  	%r943, %r942, %r940;
	and.b16  	%rs85, %rs82, 255;
	mul.wide.u16 	%r944, %rs85, 256;
	or.b32  	%r945, %r943, %r944;
	bfe.u32 	%r946, %r917, 24, 8;
	or.b32  	%r947, %r945, %r946;
	shl.b32 	%r948, %r925, 24;
	shl.b32 	%r949, %r924, 16;
	and.b32  	%r950, %r949, 16711680;
	or.b32  	%r951, %r950, %r948;
	and.b16  	%rs86, %rs81, 255;
	mul.wide.u16 	%r952, %rs86, 256;
	or.b32  	%r953, %r951, %r952;
	bfe.u32 	%r954, %r918, 24, 8;
	or.b32  	%r955, %r953, %r954;
	shl.b32 	%r956, %r922, 24;
	shl.b32 	%r957, %r921, 16;
	and.b32  	%r958, %r957, 16711680;
	or.b32  	%r959, %r958, %r956;
	and.b16  	%rs87, %rs80, 255;
	mul.wide.u16 	%r960, %rs87, 256;
	or.b32  	%r961, %r959, %r960;
	bfe.u32 	%r962, %r919, 24, 8;
	or.b32  	%r963, %r961, %r962;
	st.local.v4.u32 	[%rd111+16], {%r939, %r947, %r955, %r963};
	ld.local.v4.b32 	{%r964, %r965, %r966, %r967}, [%rd3+32];
	bfe.u32 	%r968, %r967, 16, 8;
	cvt.u16.u32 	%rs88, %r968;
	bfe.u32 	%r969, %r967, 8, 8;
	bfe.u32 	%r970, %r967, 0, 8;
	bfe.u32 	%r971, %r966, 16, 8;
	cvt.u16.u32 	%rs89, %r971;
	bfe.u32 	%r972, %r966, 8, 8;
	bfe.u32 	%r973, %r966, 0, 8;
	bfe.u32 	%r974, %r965, 16, 8;
	cvt.u16.u32 	%rs90, %r974;
	bfe.u32 	%r975, %r965, 8, 8;
	bfe.u32 	%r976, %r965, 0, 8;
	bfe.u32 	%r977, %r964, 16, 8;
	cvt.u16.u32 	%rs91, %r977;
	bfe.u32 	%r978, %r964, 8, 8;
	bfe.u32 	%r979, %r964, 0, 8;
	shl.b32 	%r980, %r979, 24;
	shl.b32 	%r981, %r978, 16;
	and.b32  	%r982, %r981, 16711680;
	or.b32  	%r983, %r982, %r980;
	and.b16  	%rs92, %rs91, 255;
	mul.wide.u16 	%r984, %rs92, 256;
	or.b32  	%r985, %r983, %r984;
	bfe.u32 	%r986, %r964, 24, 8;
	or.b32  	%r987, %r985, %r986;
	shl.b32 	%r988, %r976, 24;
	shl.b32 	%r989, %r975, 16;
	and.b32  	%r990, %r989, 16711680;
	or.b32  	%r991, %r990, %r988;
	and.b16  	%rs93, %rs90, 255;
	mul.wide.u16 	%r992, %rs93, 256;
	or.b32  	%r993, %r991, %r992;
	bfe.u32 	%r994, %r965, 24, 8;
	or.b32  	%r995, %r993, %r994;
	shl.b32 	%r996, %r973, 24;
	shl.b32 	%r997, %r972, 16;
	and.b32  	%r998, %r997, 16711680;
	or.b32  	%r999, %r998, %r996;
	and.b16  	%rs94, %rs89, 255;
	mul.wide.u16 	%r1000, %rs94, 256;
	or.b32  	%r1001, %r999, %r1000;
	bfe.u32 	%r1002, %r966, 24, 8;
	or.b32  	%r1003, %r1001, %r1002;
	shl.b32 	%r1004, %r970, 24;
	shl.b32 	%r1005, %r969, 16;
	and.b32  	%r1006, %r1005, 16711680;
	or.b32  	%r1007, %r1006, %r1004;
	and.b16  	%rs95, %rs88, 255;
	mul.wide.u16 	%r1008, %rs95, 256;
	or.b32  	%r1009, %r1007, %r1008;
	bfe.u32 	%r1010, %r967, 24, 8;
	or.b32  	%r1011, %r1009, %r1010;
	st.local.v4.u32 	[%rd111+32], {%r987, %r995, %r1003, %r1011};
	ld.local.v2.b32 	{%r1012, %r1013}, [%rd3+48];
	bfe.u32 	%r1014, %r1013, 16, 8;
	cvt.u16.u32 	%rs96, %r1014;
	bfe.u32 	%r1015, %r1013, 8, 8;
	bfe.u32 	%r1016, %r1013, 0, 8;
	bfe.u32 	%r1017, %r1012, 16, 8;
	cvt.u16.u32 	%rs97, %r1017;
	bfe.u32 	%r1018, %r1012, 8, 8;
	bfe.u32 	%r1019, %r1012, 0, 8;
	shl.b32 	%r1020, %r1019, 24;
	shl.b32 	%r1021, %r1018, 16;
	and.b32  	%r1022, %r1021, 16711680;
	or.b32  	%r1023, %r1022, %r1020;
	and.b16  	%rs98, %rs97, 255;
	mul.wide.u16 	%r1024, %rs98, 256;
	or.b32  	%r1025, %r1023, %r1024;
	bfe.u32 	%r1026, %r1012, 24, 8;
	or.b32  	%r1320, %r1025, %r1026;
	shl.b32 	%r1027, %r1016, 24;
	shl.b32 	%r1028, %r1015, 16;
	and.b32  	%r1029, %r1028, 16711680;
	or.b32  	%r1030, %r1029, %r1027;
	and.b16  	%rs99, %rs96, 255;
	mul.wide.u16 	%r1031, %rs99, 256;
	or.b32  	%r1032, %r1030, %r1031;
	bfe.u32 	%r1033, %r1013, 24, 8;
	or.b32  	%r1034, %r1032, %r1033;
	mov.b32 	%r1319, 0;
	st.local.v4.u32 	[%rd111+48], {%r1320, %r1034, %r1319, %r1319};
	mov.u32 	%r1321, %r1319;
	mov.u32 	%r1323, %r1319;
$L__BB0_32:
	shf.l.wrap.b32 	%r1035, %r1323, %r1323, 15;
	shf.l.wrap.b32 	%r1036, %r1323, %r1323, 13;
	xor.b32  	%r1037, %r1035, %r1036;
	shr.u32 	%r1038, %r1323, 10;
	xor.b32  	%r1039, %r1037, %r1038;
	ld.local.u32 	%r1040, [%rd109];
	add.s32 	%r1041, %r1039, %r1040;
	ld.local.u32 	%r1042, [%rd109+-32];
	shf.l.wrap.b32 	%r1043, %r1042, %r1042, 25;
	shf.l.wrap.b32 	%r1044, %r1042, %r1042, 14;
	xor.b32  	%r1045, %r1043, %r1044;
	shr.u32 	%r1046, %r1042, 3;
	xor.b32  	%r1047, %r1045, %r1046;
	add.s32 	%r1048, %r1041, %r1322;
	add.s32 	%r129, %r1048, %r1047;
	shf.l.wrap.b32 	%r1049, %r1321, %r1321, 15;
	shf.l.wrap.b32 	%r1050, %r1321, %r1321, 13;
	xor.b32  	%r1051, %r1049, %r1050;
	shr.u32 	%r1052, %r1321, 10;
	xor.b32  	%r1053, %r1051, %r1052;
	ld.local.v2.u32 	{%r1054, %r1055}, [%rd109+4];
	add.s32 	%r1056, %r1053, %r1054;
	ld.local.v2.u32 	{%r1057, %r1058}, [%rd109+-28];
	shf.l.wrap.b32 	%r1059, %r1057, %r1057, 25;
	shf.l.wrap.b32 	%r1060, %r1057, %r1057, 14;
	xor.b32  	%r1061, %r1059, %r1060;
	shr.u32 	%r1062, %r1057, 3;
	xor.b32  	%r1063, %r1061, %r1062;
	add.s32 	%r1064, %r1056, %r1042;
	add.s32 	%r1065, %r1064, %r1063;
	shf.l.wrap.b32 	%r1066, %r129, %r129, 15;
	shf.l.wrap.b32 	%r1067, %r129, %r129, 13;
	xor.b32  	%r1068, %r1066, %r1067;
	shr.u32 	%r1069, %r129, 10;
	xor.b32  	%r1070, %r1068, %r1069;
	add.s32 	%r1071, %r1070, %r1055;
	shf.l.wrap.b32 	%r1072, %r1058, %r1058, 25;
	shf.l.wrap.b32 	%r1073, %r1058, %r1058, 14;
	xor.b32  	%r1074, %r1072, %r1073;
	shr.u32 	%r1075, %r1058, 3;
	xor.b32  	%r1076, %r1074, %r1075;
	add.s32 	%r1077, %r1071, %r1057;
	add.s32 	%r1323, %r1077, %r1076;
	shf.l.wrap.b32 	%r1078, %r1065, %r1065, 15;
	shf.l.wrap.b32 	%r1079, %r1065, %r1065, 13;
	xor.b32  	%r1080, %r1078, %r1079;
	shr.u32 	%r1081, %r1065, 10;
	xor.b32  	%r1082, %r1080, %r1081;
	add.s32 	%r1083, %r1082, %r1320;
	ld.local.u32 	%r1322, [%rd109+-20];
	shf.l.wrap.b32 	%r1084, %r1322, %r1322, 25;
	shf.l.wrap.b32 	%r1085, %r1322, %r1322, 14;
	xor.b32  	%r1086, %r1084, %r1085;
	shr.u32 	%r1087, %r1322, 3;
	xor.b32  	%r1088, %r1086, %r1087;
	add.s32 	%r1089, %r1083, %r1058;
	add.s32 	%r1321, %r1089, %r1088;
	st.local.v4.u32 	[%rd109+28], {%r129, %r1065, %r1323, %r1321};
	add.s32 	%r1319, %r1319, 4;
	add.s64 	%rd109, %rd109, 16;
	setp.ne.s32 	%p20, %r1319, 48;
	mov.u32 	%r1320, %r129;
	@%p20 bra 	$L__BB0_32;
	mov.u64 	%rd85, k;
	add.s64 	%rd110, %rd85, 8;
	mov.b32 	%r1324, 0;
	mov.u32 	%r1325, %r1288;
	mov.u32 	%r1326, %r1287;
	mov.u32 	%r1327, %r1286;
	mov.u32 	%r1328, %r1285;
	mov.u32 	%r1329, %r1284;
	mov.u32 	%r1330, %r1283;
	mov.u32 	%r1331, %r1282;
	mov.u32 	%r1332, %r1281;
$L__BB0_34:
	shf.l.wrap.b32 	%r1091, %r1329, %r1329, 26;
	shf.l.wrap.b32 	%r1092, %r1329, %r1329, 21;
	xor.b32  	%r1093, %r1091, %r1092;
	shf.l.wrap.b32 	%r1094, %r1329, %r1329, 7;
	xor.b32  	%r1095, %r1093, %r1094;
	and.b32  	%r1096, %r1329, %r1330;
	not.b32 	%r1097, %r1329;
	and.b32  	%r1098, %r1331, %r1097;
	or.b32  	%r1099, %r1096, %r1098;
	ld.const.u32 	%r1100, [%rd110+-8];
	ld.local.v4.u32 	{%r1101, %r1102, %r1103, %r1104}, [%rd111];
	add.s32 	%r1105, %r1099, %r1332;
	add.s32 	%r1106, %r1105, %r1095;
	add.s32 	%r1107, %r1106, %r1100;
	add.s32 	%r1108, %r1107, %r1101;
	shf.l.wrap.b32 	%r1109, %r1325, %r1325, 30;
	shf.l.wrap.b32 	%r1110, %r1325, %r1325, 19;
	xor.b32  	%r1111, %r1109, %r1110;
	shf.l.wrap.b32 	%r1112, %r1325, %r1325, 10;
	xor.b32  	%r1113, %r1111, %r1112;
	xor.b32  	%r1114, %r1326, %r1327;
	and.b32  	%r1115, %r1325, %r1114;
	and.b32  	%r1116, %r1326, %r1327;
	xor.b32  	%r1117, %r1115, %r1116;
	add.s32 	%r1118, %r1113, %r1117;
	add.s32 	%r1332, %r1108, %r1328;
	add.s32 	%r1328, %r1118, %r1108;
	shf.l.wrap.b32 	%r1119, %r1332, %r1332, 26;
	shf.l.wrap.b32 	%r1120, %r1332, %r1332, 21;
	xor.b32  	%r1121, %r1119, %r1120;
	shf.l.wrap.b32 	%r1122, %r1332, %r1332, 7;
	xor.b32  	%r1123, %r1121, %r1122;
	and.b32  	%r1124, %r1332, %r1329;
	not.b32 	%r1125, %r1332;
	and.b32  	%r1126, %r1330, %r1125;
	or.b32  	%r1127, %r1124, %r1126;
	ld.const.u32 	%r1128, [%rd110+-4];
	add.s32 	%r1129, %r1127, %r1331;
	add.s32 	%r1130, %r1129, %r1123;
	add.s32 	%r1131, %r1130, %r1128;
	add.s32 	%r1132, %r1131, %r1102;
	shf.l.wrap.b32 	%r1133, %r1328, %r1328, 30;
	shf.l.wrap.b32 	%r1134, %r1328, %r1328, 19;
	xor.b32  	%r1135, %r1133, %r1134;
	shf.l.wrap.b32 	%r1136, %r1328, %r1328, 10;
	xor.b32  	%r1137, %r1135, %r1136;
	xor.b32  	%r1138, %r1325, %r1326;
	and.b32  	%r1139, %r1328, %r1138;
	and.b32  	%r1140, %r1325, %r1326;
	xor.b32  	%r1141, %r1139, %r1140;
	add.s32 	%r1142, %r1137, %r1141;
	add.s32 	%r1331, %r1132, %r1327;
	add.s32 	%r1327, %r1142, %r1132;
	shf.l.wrap.b32 	%r1143, %r1331, %r1331, 26;
	shf.l.wrap.b32 	%r1144, %r1331, %r1331, 21;
	xor.b32  	%r1145, %r1143, %r1144;
	shf.l.wrap.b32 	%r1146, %r1331, %r1331, 7;
	xor.b32  	%r1147, %r1145, %r1146;
	and.b32  	%r1148, %r1331, %r1332;
	not.b32 	%r1149, %r1331;
	and.b32  	%r1150, %r1329, %r1149;
	or.b32  	%r1151, %r1148, %r1150;
	ld.const.u32 	%r1152, [%rd110];
	add.s32 	%r1153, %r1151, %r1330;
	add.s32 	%r1154, %r1153, %r1147;
	add.s32 	%r1155, %r1154, %r1152;
	add.s32 	%r1156, %r1155, %r1103;
	shf.l.wrap.b32 	%r1157, %r1327, %r1327, 30;
	shf.l.wrap.b32 	%r1158, %r1327, %r1327, 19;
	xor.b32  	%r1159, %r1157, %r1158;
	shf.l.wrap.b32 	%r1160, %r1327, %r1327, 10;
	xor.b32  	%r1161, %r1159, %r1160;
	xor.b32  	%r1162, %r1328, %r1325;
	and.b32  	%r1163, %r1327, %r1162;
	and.b32  	%r1164, %r1328, %r1325;
	xor.b32  	%r1165, %r1163, %r1164;
	add.s32 	%r1166, %r1161, %r1165;
	add.s32 	%r1330, %r1156, %r1326;
	add.s32 	%r1326, %r1166, %r1156;
	shf.l.wrap.b32 	%r1167, %r1330, %r1330, 26;
	shf.l.wrap.b32 	%r1168, %r1330, %r1330, 21;
	xor.b32  	%r1169, %r1167, %r1168;
	shf.l.wrap.b32 	%r1170, %r1330, %r1330, 7;
	xor.b32  	%r1171, %r1169, %r1170;
	and.b32  	%r1172, %r1330, %r1331;
	not.b32 	%r1173, %r1330;
	and.b32  	%r1174, %r1332, %r1173;
	or.b32  	%r1175, %r1172, %r1174;
	ld.const.u32 	%r1176, [%rd110+4];
	add.s32 	%r1177, %r1175, %r1329;
	add.s32 	%r1178, %r1177, %r1171;
	add.s32 	%r1179, %r1178, %r1176;
	add.s32 	%r1180, %r1179, %r1104;
	shf.l.wrap.b32 	%r1181, %r1326, %r1326, 30;
	shf.l.wrap.b32 	%r1182, %r1326, %r1326, 19;
	xor.b32  	%r1183, %r1181, %r1182;
	shf.l.wrap.b32 	%r1184, %r1326, %r1326, 10;
	xor.b32  	%r1185, %r1183, %r1184;
	xor.b32  	%r1186, %r1327, %r1328;
	and.b32  	%r1187, %r1326, %r1186;
	and.b32  	%r1188, %r1327, %r1328;
	xor.b32  	%r1189, %r1187, %r1188;
	add.s32 	%r1190, %r1185, %r1189;
	add.s32 	%r1329, %r1180, %r1325;
	add.s32 	%r1325, %r1190, %r1180;
	add.s32 	%r1324, %r1324, 4;
	add.s64 	%rd111, %rd111, 16;
	add.s64 	%rd110, %rd110, 16;
	setp.ne.s32 	%p21, %r1324, 64;
	@%p21 bra 	$L__BB0_34;
	add.s32 	%r1191, %r1325, %r1288;
	add.s32 	%r1192, %r1326, %r1287;
	add.s32 	%r1193, %r1327, %r1286;
	add.s32 	%r1194, %r1328, %r1285;
	add.s32 	%r1195, %r1329, %r1284;
	add.s32 	%r1196, %r1330, %r1283;
	add.s32 	%r1197, %r1331, %r1282;
	add.s32 	%r1198, %r1332, %r1281;
	shr.u32 	%r1199, %r1191, 24;
	shr.u32 	%r1200, %r1192, 24;
	shr.u32 	%r1201, %r1193, 24;
	shr.u32 	%r1202, %r1194, 24;
	shr.u32 	%r1203, %r1195, 24;
	shr.u32 	%r1204, %r1196, 24;
	shr.u32 	%r1205, %r1197, 24;
	shr.u32 	%r1206, %r1198, 24;
	shr.u32 	%r1207, %r1191, 16;
	shr.u32 	%r1208, %r1192, 16;
	shr.u32 	%r1209, %r1193, 16;
	shr.u32 	%r1210, %r1194, 16;
	shr.u32 	%r1211, %r1195, 16;
	shr.u32 	%r1212, %r1196, 16;
	shr.u32 	%r1213, %r1197, 16;
	shr.u32 	%r1214, %r1198, 16;
	shr.u32 	%r1215, %r1191, 8;
	shr.u32 	%r1216, %r1192, 8;
	shr.u32 	%r1217, %r1193, 8;
	shr.u32 	%r1218, %r1194, 8;
	shr.u32 	%r1219, %r1195, 8;
	shr.u32 	%r1220, %r1196, 8;
	shr.u32 	%r1221, %r1197, 8;
	shr.u32 	%r1222, %r1198, 8;
	prmt.b32 	%r1223, %r1218, %r1194, 0x3340U;
	prmt.b32 	%r1224, %r1202, %r1210, 0x3340U;
	prmt.b32 	%r1225, %r1224, %r1223, 0x5410U;
	prmt.b32 	%r1226, %r1217, %r1193, 0x3340U;
	prmt.b32 	%r1227, %r1201, %r1209, 0x3340U;
	prmt.b32 	%r1228, %r1227, %r1226, 0x5410U;
	prmt.b32 	%r1229, %r1216, %r1192, 0x3340U;
	prmt.b32 	%r1230, %r1200, %r1208, 0x3340U;
	prmt.b32 	%r1231, %r1230, %r1229, 0x5410U;
	prmt.b32 	%r1232, %r1215, %r1191, 0x3340U;
	prmt.b32 	%r1233, %r1199, %r1207, 0x3340U;
	prmt.b32 	%r1234, %r1233, %r1232, 0x5410U;
	st.local.v4.b32 	[%rd3], {%r1234, %r1231, %r1228, %r1225};
	prmt.b32 	%r1235, %r1222, %r1198, 0x3340U;
	prmt.b32 	%r1236, %r1206, %r1214, 0x3340U;
	prmt.b32 	%r1237, %r1236, %r1235, 0x5410U;
	prmt.b32 	%r1238, %r1221, %r1197, 0x3340U;
	prmt.b32 	%r1239, %r1205, %r1213, 0x3340U;
	prmt.b32 	%r1240, %r1239, %r1238, 0x5410U;
	prmt.b32 	%r1241, %r1220, %r1196, 0x3340U;
	prmt.b32 	%r1242, %r1204, %r1212, 0x3340U;
	prmt.b32 	%r1243, %r1242, %r1241, 0x5410U;
	prmt.b32 	%r1244, %r1219, %r1195, 0x3340U;
	prmt.b32 	%r1245, %r1203, %r1211, 0x3340U;
	prmt.b32 	%r1246, %r1245, %r1244, 0x5410U;
	st.local.v4.b32 	[%rd3+16], {%r1246, %r1243, %r1240, %r1237};
	setp.lt.s32 	%p22, %r155, 1;
	@%p22 bra 	$L__BB0_39;
	mov.b32 	%r1333, 0;
	bra.uni 	$L__BB0_38;
$L__BB0_37:
	add.s32 	%r1333, %r1333, 1;
	setp.eq.s32 	%p24, %r1333, %r155;
	@%p24 bra 	$L__BB0_39;
$L__BB0_38:
	cvt.u64.u32 	%rd86, %r1333;
	add.s64 	%rd87, %rd3, %rd86;
	ld.local.u8 	%rs100, [%rd87];
	setp.eq.s16 	%p23, %rs100, 0;
	@%p23 bra 	$L__BB0_37;
	bra.uni 	$L__BB0_42;
$L__BB0_39:
	ld.param.u64 	%rd93, [_Z11mine_kernelPKciiPhPii_param_4];
	cvta.to.global.u64 	%rd88, %rd93;
	atom.relaxed.global.cas.b32 	%r1248, [%rd88], -1, %r1;
	setp.ne.s32 	%p25, %r1248, -1;
	@%p25 bra 	$L__BB0_42;
	ld.param.u64 	%rd92, [_Z11mine_kernelPKciiPhPii_param_3];
	cvta.to.global.u64 	%rd47, %rd92;
	mov.b64 	%rd112, 0;
$L__BB0_41:
	add.s64 	%rd90, %rd3, %rd112;
	ld.local.u8 	%rs101, [%rd90];
	add.s64 	%rd91, %rd47, %rd112;
	st.global.u8 	[%rd91], %rs101;
	add.s64 	%rd49, %rd112, 1;
	setp.lt.u64 	%p26, %rd112, 31;
	mov.u64 	%rd112, %rd49;
	@%p26 bra 	$L__BB0_41;
$L__BB0_42:
	ret;

}


// ===== COMPILED SASS (sm_100) =====

	.target	sm_100

	.elftype	@"ET_EXEC"


//--------------------- .note.nv.tkinfo           --------------------------
	.section	.note.nv.tkinfo,"",@"SHT_NOTE"
	.sectionflags	@"SHF_NOTE_NV_TKINFO"
	.tkinfo
        /*0018*/ 	.word	0x00000002
        /*0030*/ 	.string	""
        /*0030*/ 	.string	"ptxas"
        /*0030*/ 	.string	"Cuda compilation tools, release 13.0, V13.0.88"
        /*0030*/ 	.string	"Build cuda_13.0.r13.0/compiler.36424714_0"
        /*0030*/ 	.string	"-arch sm_100 -m 64 "



//--------------------- .note.nv.cuinfo           --------------------------
	.section	.note.nv.cuinfo,"",@"SHT_NOTE"
	.sectionflags	@"SHF_NOTE_NV_CUINFO"
        /*0018*/ 	.short	0x0002
        /*001a*/ 	.short	0x0064
        /*001c*/ 	.short	0x0082
	.zero		2


//--------------------- .nv.info                  --------------------------
	.section	.nv.info,"",@"SHT_CUDA_INFO"
	.align	4


	//----- nvinfo : EIATTR_REGCOUNT
	.align		4
        /*0000*/ 	.byte	0x04, 0x2f
        /*0002*/ 	.short	(.L_2 - .L_1)
	.align		4
.L_1:
        /*0004*/ 	.word	index@(_Z11mine_kernelPKciiPhPii)
        /*0008*/ 	.word	0x00000020


	//----- nvinfo : EIATTR_FRAME_SIZE
	.align		4
.L_2:
        /*000c*/ 	.byte	0x04, 0x11
        /*000e*/ 	.short	(.L_4 - .L_3)
	.align		4
.L_3:
        /*0010*/ 	.word	index@(_Z11mine_kernelPKciiPhPii)
        /*0014*/ 	.word	0x00000150


	//----- nvinfo : EIATTR_MIN_STACK_SIZE
	.align		4
.L_4:
        /*0018*/ 	.byte	0x04, 0x12
        /*001a*/ 	.short	(.L_6 - .L_5)
	.align		4
.L_5:
        /*001c*/ 	.word	index@(_Z11mine_kernelPKciiPhPii)
        /*0020*/ 	.word	0x00000150
.L_6:


//--------------------- .nv.compat                --------------------------
	.section	.nv.compat,"",@"SHT_CUDA_COMPAT_INFO"
	.align	4
        /*0000*/ 	.byte	0x02, 0x09, 0x00, 0x00, 0x02, 0x02, 0x01, 0x00, 0x02, 0x05, 0x05, 0x00, 0x03, 0x07, 0x01, 0x01
        /*0010*/ 	.byte	0x02, 0x03, 0x00, 0x00, 0x02, 0x06, 0x01, 0x00, 0x04, 0x0b, 0x08, 0x00, 0x09, 0x00, 0x00, 0x00
        /*0020*/ 	.byte	0x00, 0x00, 0x00, 0x00


//--------------------- .nv.info._Z11mine_kernelPKciiPhPii --------------------------
	.section	.nv.info._Z11mine_kernelPKciiPhPii,"",@"SHT_CUDA_INFO"
	.sectionflags	@""
	.align	4


	//----- nvinfo : EIATTR_CUDA_API_VERSION
	.align		4
        /*0000*/ 	.byte	0x04, 0x37
        /*0002*/ 	.short	(.L_8 - .L_7)
.L_7:
        /*0004*/ 	.word	0x00000082


	//----- nvinfo : EIATTR_KPARAM_INFO
	.align		4
.L_8:
        /*0008*/ 	.byte	0x04, 0x17
        /*000a*/ 	.short	(.L_10 - .L_9)
.L_9:
        /*000c*/ 	.word	0x00000000
        /*0010*/ 	.short	0x0005
        /*0012*/ 	.short	0x0020
        /*0014*/ 	.byte	0x00, 0xf0, 0x11, 0x00


	//----- nvinfo : EIATTR_KPARAM_INFO
	.align		4
.L_10:
        /*0018*/ 	.byte	0x04, 0x17
        /*001a*/ 	.short	(.L_12 - .L_11)
.L_11:
        /*001c*/ 	.word	0x00000000
        /*0020*/ 	.short	0x0004
        /*0022*/ 	.short	0x0018
        /*0024*/ 	.byte	0x00, 0xf5, 0x21, 0x00


	//----- nvinfo : EIATTR_KPARAM_INFO
	.align		4
.L_12:
        /*0028*/ 	.byte	0x04, 0x17
        /*002a*/ 	.short	(.L_14 - .L_13)
.L_13:
        /*002c*/ 	.word	0x00000000
        /*0030*/ 	.short	0x0003
        /*0032*/ 	.short	0x0010
        /*0034*/ 	.byte	0x00, 0xf5, 0x21, 0x00


	//----- nvinfo : EIATTR_KPARAM_INFO
	.align		4
.L_14:
        /*0038*/ 	.byte	0x04, 0x17
        /*003a*/ 	.short	(.L_16 - .L_15)
.L_15:
        /*003c*/ 	.word	0x00000000
        /*0040*/ 	.short	0x0002
        /*0042*/ 	.short	0x000c
        /*0044*/ 	.byte	0x00, 0xf0, 0x11, 0x00


	//----- nvinfo : EIATTR_KPARAM_INFO
	.align		4
.L_16:
        /*0048*/ 	.byte	0x04, 0x17
        /*004a*/ 	.short	(.L_18 - .L_17)
.L_17:
        /*004c*/ 	.word	0x00000000
        /*0050*/ 	.short	0x0001
        /*0052*/ 	.short	0x0008
        /*0054*/ 	.byte	0x00, 0xf0, 0x11, 0x00


	//----- nvinfo : EIATTR_KPARAM_INFO
	.align		4
.L_18:
        /*0058*/ 	.byte	0x04, 0x17
        /*005a*/ 	.short	(.L_20 - .L_19)
.L_19:
        /*005c*/ 	.word	0x00000000
        /*0060*/ 	.short	0x0000
        /*0062*/ 	.short	0x0000
        /*0064*/ 	.byte	0x00, 0xf5, 0x21, 0x00


	//----- nvinfo : EIATTR_SPARSE_MMA_MASK
	.align		4
.L_20:
        /*0068*/ 	.byte	0x03, 0x50
        /*006a*/ 	.short	0x0000


	//----- nvinfo : EIATTR_MAXREG_COUNT
	.align		4
        /*006c*/ 	.byte	0x03, 0x1b
        /*006e*/ 	.short	0x00ff


	//----- nvinfo : EIATTR_MERCURY_ISA_VERSION
	.align		4
        /*0070*/ 	.byte	0x03, 0x5f
        /*0072*/ 	.short	0x0101


	//----- nvinfo : EIATTR_VRC_CTA_INIT_COUNT
	.align		4
        /*0074*/ 	.byte	0x02, 0x4a
	.zero		1
	.zero		1


	//----- nvinfo : EIATTR_EXIT_INSTR_OFFSETS
	.align		4
        /*0078*/ 	.byte	0x04, 0x1c
        /*007a*/ 	.short	(.L_22 - .L_21)


	//   ....[0]....
.L_21:
        /*007c*/ 	.word	0x000000a0


	//   ....[1]....
        /*0080*/ 	.word	0x00005cc0


	//   ....[2]....
        /*0084*/ 	.word	0x00005d40


	//   ....[3]....
        /*0088*/ 	.word	0x00006160


	//----- nvinfo : EIATTR_CBANK_PARAM_SIZE
	.align		4
.L_22:
        /*008c*/ 	.byte	0x03, 0x19
        /*008e*/ 	.short	0x0024


	//----- nvinfo : EIATTR_PARAM_CBANK
	.align		4
        /*0090*/ 	.byte	0x04, 0x0a
        /*0092*/ 	.short	(.L_24 - .L_23)
	.align		4
.L_23:
        /*0094*/ 	.word	index@(.nv.constant0._Z11mine_kernelPKciiPhPii)
        /*0098*/ 	.short	0x0380
        /*009a*/ 	.short	0x0024


	//----- nvinfo : EIATTR_SW_WAR
	.align		4
.L_24:
        /*009c*/ 	.byte	0x04, 0x36
        /*009e*/ 	.short	(.L_26 - .L_25)
.L_25:
        /*00a0*/ 	.word	0x00000008
.L_26:


//--------------------- .nv.callgraph             --------------------------
	.section	.nv.callgraph,"",@"SHT_CUDA_CALLGRAPH"
	.align	4
	.sectionentsize	8
	.align		4
        /*0000*/ 	.word	0x00000000
	.align		4
        /*0004*/ 	.word	0xffffffff
	.align		4
        /*0008*/ 	.word	0x00000000
	.align		4
        /*000c*/ 	.word	0xfffffffe
	.align		4
        /*0010*/ 	.word	0x00000000
	.align		4
        /*0014*/ 	.word	0xfffffffd
	.align		4
        /*0018*/ 	.word	0x00000000
	.align		4
        /*001c*/ 	.word	0xfffffffc


//--------------------- .nv.constant3             --------------------------
	.section	.nv.constant3,"a",@progbits
	.align	4
.nv.constant3:
	.type		k,@object
	.size		k,(.L_0 - k)
k:
        /*0000*/ 	.byte	0x98, 0x2f, 0x8a, 0x42, 0x91, 0x44, 0x37, 0x71, 0xcf, 0xfb, 0xc0, 0xb5, 0xa5, 0xdb, 0xb5, 0xe9
        /* <DEDUP_REMOVED lines=15> */
.L_0:


//--------------------- .text._Z11mine_kernelPKciiPhPii --------------------------
	.section	.text._Z11mine_kernelPKciiPhPii,"ax",@progbits
	.align	128
        .global         _Z11mine_kernelPKciiPhPii
        .type           _Z11mine_kernelPKciiPhPii,@function
        .size           _Z11mine_kernelPKciiPhPii,(.L_x_19 - _Z11mine_kernelPKciiPhPii)
        .other          _Z11mine_kernelPKciiPhPii,@"STO_CUDA_ENTRY STV_DEFAULT"
_Z11mine_kernelPKciiPhPii:
.text._Z11mine_kernelPKciiPhPii:
[----:B------:R-:W0:Y:S01]  /*0000*/  LDC R1, c[0x0][0x37c] ;  /* 0x0000df00ff017b82 */ /* 0x000e220000000800 */
[----:B------:R-:W1:Y:S07]  /*0010*/  S2R R0, SR_TID.X ;  /* 0x0000000000007919 */ /* 0x000e6e0000002100 */
[----:B------:R-:W1:Y:S01]  /*0020*/  S2UR UR4, SR_CTAID.X ;  /* 0x00000000000479c3 */ /* 0x000e620000002500 */
[----:B------:R-:W2:Y:S01]  /*0030*/  LDCU UR5, c[0x0][0x3a0] ;  /* 0x00007400ff0577ac */ /* 0x000ea20008000800 */
[----:B0-----:R-:W-:-:S06]  /*0040*/  VIADD R1, R1, 0xfffffeb0 ;  /* 0xfffffeb001017836 */ /* 0x001fcc0000000000 */
[----:B------:R-:W1:Y:S02]  /*0050*/  LDC R3, c[0x0][0x360] ;  /* 0x0000d800ff037b82 */ /* 0x000e640000000800 */
[----:B-1----:R-:W-:Y:S02]  /*0060*/  IMAD R3, R3, UR4, R0 ;  /* 0x0000000403037c24 */ /* 0x002fe4000f8e0200 */
[----:B------:R-:W-:-:S03]  /*0070*/  IMAD.MOV.U32 R0, RZ, RZ, R1 ;  /* 0x000000ffff007224 */ /* 0x000fc600078e0001 */
[----:B--2---:R-:W-:Y:S01]  /*0080*/  ISETP.GE.AND P0, PT, R3, UR5, PT ;  /* 0x0000000503007c0c */ /* 0x004fe2000bf06270 */
[----:B------:R0:W-:-:S12]  /*0090*/  STL [R1+0x100], R3 ;  /* 0x0001000301007387 */ /* 0x0001d80000100800 */
[----:B0-----:R-:W-:Y:S05]  /*00a0*/  @P0 EXIT ;  /* 0x000000000000094d */ /* 0x001fea0003800000 */
[----:B------:R-:W0:Y:S01]  /*00b0*/  LDCU UR4, c[0x0][0x388] ;  /* 0x00007100ff0477ac */ /* 0x000e220008000800 */
[----:B------:R1:W-:Y:S01]  /*00c0*/  STL.128 [R1+0x110], RZ ;  /* 0x000110ff01007387 */ /* 0x0003e20000100c00 */
[----:B------:R-:W-:Y:S01]  /*00d0*/  VIADD R23, R1, 0x110 ;  /* 0x0000011001177836 */ /* 0x000fe20000000000 */
[----:B------:R-:W-:Y:S01]  /*00e0*/  CS2R R4, SRZ ;  /* 0x0000000000047805 */ /* 0x000fe2000001ff00 */
[----:B------:R-:W-:Y:S01]  /*00f0*/  IMAD.MOV.U32 R22, RZ, RZ, 0x6a09e667 ;  /* 0x6a09e667ff167424 */ /* 0x000fe200078e00ff */
[----:B------:R1:W-:Y:S01]  /*0100*/  STL.128 [R1+0x120], RZ ;  /* 0x000120ff01007387 */ /* 0x0003e20000100c00 */
[----:B------:R-:W-:Y:S01]  /*0110*/  IMAD.MOV.U32 R21, RZ, RZ, -0x4498517b ;  /* 0xbb67ae85ff157424 */ /* 0x000fe200078e00ff */
[----:B------:R-:W2:Y:S01]  /*0120*/  LDCU.64 UR10, c[0x0][0x358] ;  /* 0x00006b00ff0a77ac */ /* 0x000ea20008000a00 */
[----:B------:R-:W-:Y:S01]  /*0130*/  IMAD.MOV.U32 R20, RZ, RZ, 0x3c6ef372 ;  /* 0x3c6ef372ff147424 */ /* 0x000fe200078e00ff */
[----:B------:R1:W-:Y:S01]  /*0140*/  STL.128 [R1+0x130], RZ ;  /* 0x000130ff01007387 */ /* 0x0003e20000100c00 */
[----:B------:R-:W-:-:S02]  /*0150*/  IMAD.MOV.U32 R19, RZ, RZ, -0x5ab00ac6 ;  /* 0xa54ff53aff137424 */ /* 0x000fc400078e00ff */
[----:B------:R-:W-:Y:S01]  /*0160*/  IMAD.MOV.U32 R18, RZ, RZ, 0x510e527f ;  /* 0x510e527fff127424 */ /* 0x000fe200078e00ff */
[----:B------:R1:W-:Y:S01]  /*0170*/  STL.128 [R1+0x140], RZ ;  /* 0x000140ff01007387 */ /* 0x0003e20000100c00 */
[----:B------:R-:W-:Y:S02]  /*0180*/  IMAD.MOV.U32 R17, RZ, RZ, -0x64fa9774 ;  /* 0x9b05688cff117424 */ /* 0x000fe400078e00ff */
[----:B------:R-:W-:Y:S01]  /*0190*/  IMAD.MOV.U32 R16, RZ, RZ, 0x1f83d9ab ;  /* 0x1f83d9abff107424 */ /* 0x000fe200078e00ff */
[----:B0-----:R-:W-:Y:S01]  /*01a0*/  UISETP.NE.AND UP0, UPT, UR4, URZ, UPT ;  /* 0x000000ff0400728c */ /* 0x001fe2000bf05270 */
[----:B------:R-:W-:-:S08]  /*01b0*/  IMAD.MOV.U32 R2, RZ, RZ, 0x5be0cd19 ;  /* 0x5be0cd19ff027424 */ /* 0x000fd000078e00ff */
[----:B-12---:R-:W-:Y:S05]  /*01c0*/  BRA.U !UP0, `(.L_x_0) ;  /* 0x0000001d083c7547 */ /* 0x006fea000b800000 */
[----:B------:R-:W-:Y:S01]  /*01d0*/  IMAD.MOV.U32 R2, RZ, RZ, 0x5be0cd19 ;  /* 0x5be0cd19ff027424 */ /* 0x000fe200078e00ff */
[----:B------:R-:W-:Y:S01]  /*01e0*/  CS2R R4, SRZ ;  /* 0x0000000000047805 */ /* 0x000fe2000001ff00 */
[----:B------:R-:W-:Y:S01]  /*01f0*/  IMAD.MOV.U32 R16, RZ, RZ, 0x1f83d9ab ;  /* 0x1f83d9abff107424 */ /* 0x000fe200078e00ff */
[----:B------:R-:W-:Y:S01]  /*0200*/  UMOV UR5, URZ ;  /* 0x000000ff00057c82 */ /* 0x000fe20008000000 */
[----:B------:R-:W-:Y:S01]  /*0210*/  IMAD.MOV.U32 R17, RZ, RZ, -0x64fa9774 ;  /* 0x9b05688cff117424 */ /* 0x000fe200078e00ff */
[----:B------:R-:W-:Y:S01]  /*0220*/  UMOV UR6, URZ ;  /* 0x000000ff00067c82 */ /* 0x000fe20008000000 */
[----:B------:R-:W-:Y:S02]  /*0230*/  IMAD.MOV.U32 R18, RZ, RZ, 0x510e527f ;  /* 0x510e527fff127424 */ /* 0x000fe400078e00ff */
[----:B------:R-:W-:Y:S02]  /*0240*/  IMAD.MOV.U32 R19, RZ, RZ, -0x5ab00ac6 ;  /* 0xa54ff53aff137424 */ /* 0x000fe400078e00ff */
[----:B------:R-:W-:-:S02]  /*0250*/  IMAD.MOV.U32 R20, RZ, RZ, 0x3c6ef372 ;  /* 0x3c6ef372ff147424 */ /* 0x000fc400078e00ff */
[----:B------:R-:W-:Y:S02]  /*0260*/  IMAD.MOV.U32 R21, RZ, RZ, -0x4498517b ;  /* 0xbb67ae85ff157424 */ /* 0x000fe400078e00ff */
[----:B------:R-:W-:-:S07]  /*0270*/  IMAD.MOV.U32 R22, RZ, RZ, 0x6a09e667 ;  /* 0x6a09e667ff167424 */ /* 0x000fce00078e00ff */
.L_x_4:
[----:B0-----:R-:W0:Y:S02]  /*0280*/  LDCU.64 UR8, c[0x0][0x380] ;  /* 0x00007000ff0877ac */ /* 0x001e240008000a00 */
[----:B0-----:R-:W-:-:S04]  /*0290*/  UIADD3 UR4, UP0, UPT, UR5, UR8, URZ ;  /* 0x0000000805047290 */ /* 0x001fc8000ff1e0ff */
[----:B------:R-:W-:Y:S02]  /*02a0*/  UIADD3.X UR7, UPT, UPT, UR6, UR9, URZ, UP0, !UPT ;  /* 0x0000000906077290 */ /* 0x000fe400087fe4ff */
[----:B------:R-:W-:-:S04]  /*02b0*/  IMAD.U32 R8, RZ, RZ, UR4 ;  /* 0x00000004ff087e24 */ /* 0x000fc8000f8e00ff */
[----:B------:R-:W-:-:S05]  /*02c0*/  IMAD.U32 R9, RZ, RZ, UR7 ;  /* 0x00000007ff097e24 */ /* 0x000fca000f8e00ff */
[----:B------:R-:W2:Y:S01]  /*02d0*/  LDG.E.U8 R8, desc[UR10][R8.64] ;  /* 0x0000000a08087981 */ /* 0x000ea2000c1e1100 */
[C---:B------:R-:W-:Y:S02]  /*02e0*/  SHF.R.U64 R6, R5.reuse, 0x3, R4 ;  /* 0x0000000305067819 */ /* 0x040fe40000001204 */
[----:B------:R-:W-:-:S03]  /*02f0*/  IADD3 R5, P0, PT, R5, 0x8, RZ ;  /* 0x0000000805057810 */ /* 0x000fc60007f1e0ff */
[----:B------:R-:W-:Y:S02]  /*0300*/  IMAD.IADD R7, R1, 0x1, R6 ;  /* 0x0000000101077824 */ /* 0x000fe400078e0206 */
[----:B------:R-:W-:Y:S01]  /*0310*/  IMAD.X R4, RZ, RZ, R4, P0 ;  /* 0x000000ffff047224 */ /* 0x000fe200000e0604 */
[----:B------:R-:W-:-:S04]  /*0320*/  ISETP.NE.U32.AND P0, PT, R5, 0x200, PT ;  /* 0x000002000500780c */ /* 0x000fc80003f05070 */
[----:B------:R-:W-:Y:S01]  /*0330*/  ISETP.NE.AND.EX P0, PT, R4, RZ, PT, P0 ;  /* 0x000000ff0400720c */ /* 0x000fe20003f05300 */
[----:B--2---:R0:W-:-:S12]  /*0340*/  STL.U8 [R7+0x110], R8 ;  /* 0x0001100807007387 */ /* 0x0041d80000100000 */
[----:B------:R-:W-:Y:S05]  /*0350*/  @P0 BRA `(.L_x_1) ;  /* 0x0000001800bc0947 */ /* 0x000fea0003800000 */
[----:B0-----:R-:W2:Y:S02]  /*0360*/  LDL.128 R4, [R1+0x110] ;  /* 0x0001100001047983 */ /* 0x001ea40000100c00 */
[----:B--2---:R-:W-:Y:S02]  /*0370*/  PRMT R8, R6, 0x7771, RZ ;  /* 0x0000777106087816 */ /* 0x004fe400000000ff */
[----:B------:R-:W-:Y:S02]  /*0380*/  PRMT R11, R4, 0x7771, RZ ;  /* 0x00007771040b7816 */ /* 0x000fe400000000ff */
[----:B------:R-:W-:Y:S01]  /*0390*/  PRMT R9, R5, 0x7771, RZ ;  /* 0x0000777105097816 */ /* 0x000fe200000000ff */
[----:B------:R-:W-:Y:S01]  /*03a0*/  IMAD.U32 R13, R8, 0x10000, RZ ;  /* 0x00010000080d7824 */ /* 0x000fe200078e00ff */
[----:B------:R-:W-:Y:S01]  /*03b0*/  PRMT R8, R6, 0x7770, RZ ;  /* 0x0000777006087816 */ /* 0x000fe200000000ff */
[----:B------:R-:W-:Y:S01]  /*03c0*/  IMAD.U32 R11, R11, 0x10000, RZ ;  /* 0x000100000b0b7824 */ /* 0x000fe200078e00ff */
[----:B------:R-:W-:Y:S01]  /*03d0*/  PRMT R12, R4, 0x7770, RZ ;  /* 0x00007770040c7816 */ /* 0x000fe200000000ff */
[----:B------:R-:W-:Y:S01]  /*03e0*/  IMAD.U32 R9, R9, 0x10000, RZ ;  /* 0x0001000009097824 */ /* 0x000fe200078e00ff */
[----:B------:R-:W-:-:S02]  /*03f0*/  LOP3.LUT R13, R13, 0xff0000, RZ, 0xc0, !PT ;  /* 0x00ff00000d0d7812 */ /* 0x000fc400078ec0ff */
[----:B------:R-:W-:Y:S02]  /*0400*/  PRMT R10, R5, 0x7770, RZ ;  /* 0x00007770050a7816 */ /* 0x000fe400000000ff */
[----:B------:R-:W-:Y:S01]  /*0410*/  LOP3.LUT R11, R11, 0xff0000, RZ, 0xc0, !PT ;  /* 0x00ff00000b0b7812 */ /* 0x000fe200078ec0ff */
[----:B------:R-:W-:Y:S01]  /*0420*/  IMAD R8, R8, 0x1000000, R13 ;  /* 0x0100000008087824 */ /* 0x000fe200078e020d */
[----:B------:R-:W-:Y:S02]  /*0430*/  PRMT R13, R7, 0x7771, RZ ;  /* 0x00007771070d7816 */ /* 0x000fe400000000ff */
[----:B------:R-:W-:Y:S01]  /*0440*/  LOP3.LUT R9, R9, 0xff0000, RZ, 0xc0, !PT ;  /* 0x00ff000009097812 */ /* 0x000fe200078ec0ff */
[----:B------:R-:W-:Y:S01]  /*0450*/  IMAD R12, R12, 0x1000000, R11 ;  /* 0x010000000c0c7824 */ /* 0x000fe200078e020b */
[----:B------:R-:W-:Y:S01]  /*0460*/  PRMT R11, R4, 0x7772, RZ ;  /* 0x00007772040b7816 */ /* 0x000fe200000000ff */
[----:B------:R-:W-:Y:S01]  /*0470*/  IMAD.U32 R15, R13, 0x10000, RZ ;  /* 0x000100000d0f7824 */ /* 0x000fe200078e00ff */
[----:B------:R-:W-:Y:S01]  /*0480*/  PRMT R14, R6, 0x7772, RZ ;  /* 0x00007772060e7816 */ /* 0x000fe200000000ff */
[----:B------:R-:W-:Y:S01]  /*0490*/  IMAD R10, R10, 0x1000000, R9 ;  /* 0x010000000a0a7824 */ /* 0x000fe200078e0209 */
[----:B------:R-:W-:Y:S01]  /*04a0*/  PRMT R9, R4, 0x7773, RZ ;  /* 0x0000777304097816 */ /* 0x000fe200000000ff */
[----:B------:R-:W-:Y:S01]  /*04b0*/  IMAD.SHL.U32 R11, R11, 0x100, RZ ;  /* 0x000001000b0b7824 */ /* 0x000fe200078e00ff */
[----:B------:R-:W-:Y:S01]  /*04c0*/  PRMT R4, R5, 0x7772, RZ ;  /* 0x0000777205047816 */ /* 0x000fe200000000ff */
[----:B------:R-:W-:Y:S01]  /*04d0*/  IMAD.SHL.U32 R14, R14, 0x100, RZ ;  /* 0x000001000e0e7824 */ /* 0x000fe200078e00ff */
[----:B------:R-:W-:-:S02]  /*04e0*/  PRMT R25, R7, 0x7770, RZ ;  /* 0x0000777007197816 */ /* 0x000fc400000000ff */
[----:B------:R-:W-:Y:S01]  /*04f0*/  LOP3.LUT R26, R15, 0xff0000, RZ, 0xc0, !PT ;  /* 0x00ff00000f1a7812 */ /* 0x000fe200078ec0ff */
[----:B------:R-:W-:Y:S01]  /*0500*/  IMAD.SHL.U32 R4, R4, 0x100, RZ ;  /* 0x0000010004047824 */ /* 0x000fe200078e00ff */
[----:B------:R-:W-:Y:S02]  /*0510*/  PRMT R24, R7, 0x7772, RZ ;  /* 0x0000777207187816 */ /* 0x000fe400000000ff */
[----:B------:R-:W-:Y:S02]  /*0520*/  PRMT R13, R5, 0x7773, RZ ;  /* 0x00007773050d7816 */ /* 0x000fe400000000ff */
[----:B------:R-:W-:Y:S01]  /*0530*/  PRMT R5, R6, 0x7773, RZ ;  /* 0x0000777306057816 */ /* 0x000fe200000000ff */
[----:B------:R-:W-:Y:S01]  /*0540*/  IMAD R6, R25, 0x1000000, R26 ;  /* 0x0100000019067824 */ /* 0x000fe200078e021a */
[----:B------:R-:W-:Y:S01]  /*0550*/  PRMT R15, R7, 0x7773, RZ ;  /* 0x00007773070f7816 */ /* 0x000fe200000000ff */
[----:B------:R-:W-:Y:S01]  /*0560*/  IMAD.SHL.U32 R24, R24, 0x100, RZ ;  /* 0x0000010018187824 */ /* 0x000fe200078e00ff */
[----:B------:R-:W-:-:S02]  /*0570*/  LOP3.LUT R12, R9, R12, R11, 0xfe, !PT ;  /* 0x0000000c090c7212 */ /* 0x000fc400078efe0b */
[----:B------:R-:W-:Y:S02]  /*0580*/  LOP3.LUT R13, R13, R10, R4, 0xfe, !PT ;  /* 0x0000000a0d0d7212 */ /* 0x000fe400078efe04 */
[----:B------:R-:W-:Y:S02]  /*0590*/  LOP3.LUT R14, R5, R8, R14, 0xfe, !PT ;  /* 0x00000008050e7212 */ /* 0x000fe400078efe0e */
[----:B------:R-:W-:-:S05]  /*05a0*/  LOP3.LUT R15, R15, R6, R24, 0xfe, !PT ;  /* 0x000000060f0f7212 */ /* 0x000fca00078efe18 */
[----:B------:R0:W-:Y:S04]  /*05b0*/  STL.128 [R0], R12 ;  /* 0x0000000c00007387 */ /* 0x0001e80000100c00 */
[----:B------:R-:W2:Y:S02]  /*05c0*/  LDL.128 R4, [R1+0x120] ;  /* 0x0001200001047983 */ /* 0x000ea40000100c00 */
        /* <DEDUP_REMOVED lines=8> */
[----:B------:R-:W-:Y:S01]  /*0650*/  PRMT R10, R5, 0x7770, RZ ;  /* 0x00007770050a7816 */ /* 0x000fe200000000ff */
[----:B0-----:R-:W-:Y:S01]  /*0660*/  IMAD.U32 R15, R24, 0x10000, RZ ;  /* 0x00010000180f7824 */ /* 0x001fe200078e00ff */
[----:B------:R-:W-:-:S02]  /*0670*/  PRMT R9, R6, 0x7770, RZ ;  /* 0x0000777006097816 */ /* 0x000fc400000000ff */
[----:B------:R-:W-:Y:S02]  /*0680*/  PRMT R8, R7, 0x7770, RZ ;  /* 0x0000777007087816 */ /* 0x000fe400000000ff */
[----:B------:R-:W-:Y:S02]  /*0690*/  LOP3.LUT R14, R27, 0xff0000, RZ, 0xc0, !PT ;  /* 0x00ff00001b0e7812 */ /* 0x000fe400078ec0ff */
[----:B------:R-:W-:Y:S02]  /*06a0*/  LOP3.LUT R13, R26, 0xff0000, RZ, 0xc0, !PT ;  /* 0x00ff00001a0d7812 */ /* 0x000fe400078ec0ff */
[----:B------:R-:W-:Y:S01]  /*06b0*/  LOP3.LUT R24, R25, 0xff0000, RZ, 0xc0, !PT ;  /* 0x00ff000019187812 */ /* 0x000fe200078ec0ff */
[----:B------:R-:W-:Y:S01]  /*06c0*/  IMAD R11, R11, 0x1000000, R14 ;  /* 0x010000000b0b7824 */ /* 0x000fe200078e020e */
[----:B------:R-:W-:Y:S01]  /*06d0*/  LOP3.LUT R15, R15, 0xff0000, RZ, 0xc0, !PT ;  /* 0x00ff00000f0f7812 */ /* 0x000fe200078ec0ff */
[----:B------:R-:W-:Y:S01]  /*06e0*/  IMAD R10, R10, 0x1000000, R13 ;  /* 0x010000000a0a7824 */ /* 0x000fe200078e020d */
[----:B------:R-:W-:Y:S01]  /*06f0*/  PRMT R14, R6, 0x7772, RZ ;  /* 0x00007772060e7816 */ /* 0x000fe200000000ff */
[----:B------:R-:W-:Y:S01]  /*0700*/  IMAD R9, R9, 0x1000000, R24 ;  /* 0x0100000009097824 */ /* 0x000fe200078e0218 */
[----:B------:R-:W-:Y:S01]  /*0710*/  PRMT R24, R4, 0x7772, RZ ;  /* 0x0000777204187816 */ /* 0x000fe200000000ff */
[----:B------:R-:W-:Y:S01]  /*0720*/  IMAD R8, R8, 0x1000000, R15 ;  /* 0x0100000008087824 */ /* 0x000fe200078e020f */
[----:B------:R-:W-:Y:S01]  /*0730*/  PRMT R15, R5, 0x7772, RZ ;  /* 0x00007772050f7816 */ /* 0x000fe200000000ff */
[----:B------:R-:W-:Y:S01]  /*0740*/  IMAD.SHL.U32 R14, R14, 0x100, RZ ;  /* 0x000001000e0e7824 */ /* 0x000fe200078e00ff */
[----:B------:R-:W-:Y:S01]  /*0750*/  PRMT R13, R7, 0x7772, RZ ;  /* 0x00007772070d7816 */ /* 0x000fe200000000ff */
[----:B------:R-:W-:Y:S01]  /*0760*/  IMAD.SHL.U32 R24, R24, 0x100, RZ ;  /* 0x0000010018187824 */ /* 0x000fe200078e00ff */
[----:B------:R-:W-:Y:S01]  /*0770*/  PRMT R4, R4, 0x7773, RZ ;  /* 0x0000777304047816 */ /* 0x000fe200000000ff */
[----:B------:R-:W-:Y:S01]  /*0780*/  IMAD.SHL.U32 R15, R15, 0x100, RZ ;  /* 0x000001000f0f7824 */ /* 0x000fe200078e00ff */
[----:B------:R-:W-:Y:S01]  /*0790*/  PRMT R5, R5, 0x7773, RZ ;  /* 0x0000777305057816 */ /* 0x000fe200000000ff */
[----:B------:R-:W-:Y:S01]  /*07a0*/  IMAD.SHL.U32 R13, R13, 0x100, RZ ;  /* 0x000001000d0d7824 */ /* 0x000fe200078e00ff */
[----:B------:R-:W-:-:S02]  /*07b0*/  PRMT R6, R6, 0x7773, RZ ;  /* 0x0000777306067816 */ /* 0x000fc400000000ff */
[----:B------:R-:W-:Y:S02]  /*07c0*/  PRMT R7, R7, 0x7773, RZ ;  /* 0x0000777307077816 */ /* 0x000fe400000000ff */
[----:B------:R-:W-:Y:S02]  /*07d0*/  LOP3.LUT R4, R4, R11, R24, 0xfe, !PT ;  /* 0x0000000b04047212 */ /* 0x000fe400078efe18 */
[----:B------:R-:W-:Y:S02]  /*07e0*/  LOP3.LUT R5, R5, R10, R15, 0xfe, !PT ;  /* 0x0000000a05057212 */ /* 0x000fe400078efe0f */
[----:B------:R-:W-:Y:S02]  /*07f0*/  LOP3.LUT R6, R6, R9, R14, 0xfe, !PT ;  /* 0x0000000906067212 */ /* 0x000fe400078efe0e */
[----:B------:R-:W-:-:S05]  /*0800*/  LOP3.LUT R7, R7, R8, R13, 0xfe, !PT ;  /* 0x0000000807077212 */ /* 0x000fca00078efe0d */
[----:B------:R0:W-:Y:S04]  /*0810*/  STL.128 [R0+0x10], R4 ;  /* 0x0000100400007387 */ /* 0x0001e80000100c00 */
        /* <DEDUP_REMOVED lines=9> */
[----:B0-----:R-:W-:Y:S01]  /*08b0*/  LOP3.LUT R5, R28, 0xff0000, RZ, 0xc0, !PT ;  /* 0x00ff00001c057812 */ /* 0x001fe200078ec0ff */
[----:B------:R-:W-:Y:S01]  /*08c0*/  IMAD.U32 R25, R25, 0x10000, RZ ;  /* 0x0001000019197824 */ /* 0x000fe200078e00ff */
[----:B------:R-:W-:-:S02]  /*08d0*/  PRMT R15, R9, 0x7770, RZ ;  /* 0x00007770090f7816 */ /* 0x000fc400000000ff */
[----:B------:R-:W-:Y:S01]  /*08e0*/  LOP3.LUT R6, R27, 0xff0000, RZ, 0xc0, !PT ;  /* 0x00ff00001b067812 */ /* 0x000fe200078ec0ff */
[----:B------:R-:W-:Y:S01]  /*08f0*/  IMAD R4, R24, 0x1000000, R5 ;  /* 0x0100000018047824 */ /* 0x000fe200078e0205 */
[----:B------:R-:W-:Y:S02]  /*0900*/  PRMT R14, R10, 0x7770, RZ ;  /* 0x000077700a0e7816 */ /* 0x000fe400000000ff */
[----:B------:R-:W-:Y:S01]  /*0910*/  LOP3.LUT R7, R26, 0xff0000, RZ, 0xc0, !PT ;  /* 0x00ff00001a077812 */ /* 0x000fe200078ec0ff */
[----:B------:R-:W-:Y:S01]  /*0920*/  IMAD R5, R15, 0x1000000, R6 ;  /* 0x010000000f057824 */ /* 0x000fe200078e0206 */
[----:B------:R-:W-:Y:S02]  /*0930*/  PRMT R24, R9, 0x7772, RZ ;  /* 0x0000777209187816 */ /* 0x000fe400000000ff */
[----:B------:R-:W-:Y:S01]  /*0940*/  PRMT R13, R11, 0x7770, RZ ;  /* 0x000077700b0d7816 */ /* 0x000fe200000000ff */
[----:B------:R-:W-:Y:S01]  /*0950*/  IMAD R6, R14, 0x1000000, R7 ;  /* 0x010000000e067824 */ /* 0x000fe200078e0207 */
[----:B------:R-:W-:Y:S01]  /*0960*/  PRMT R14, R9, 0x7773, RZ ;  /* 0x00007773090e7816 */ /* 0x000fe200000000ff */
[----:B------:R-:W-:Y:S01]  /*0970*/  IMAD.SHL.U32 R24, R24, 0x100, RZ ;  /* 0x0000010018187824 */ /* 0x000fe200078e00ff */
[----:B------:R-:W-:-:S02]  /*0980*/  LOP3.LUT R26, R25, 0xff0000, RZ, 0xc0, !PT ;  /* 0x00ff0000191a7812 */ /* 0x000fc400078ec0ff */
[C---:B------:R-:W-:Y:S02]  /*0990*/  PRMT R15, R10.reuse, 0x7772, RZ ;  /* 0x000077720a0f7816 */ /* 0x040fe400000000ff */
[----:B------:R-:W-:Y:S01]  /*09a0*/  PRMT R9, R10, 0x7773, RZ ;  /* 0x000077730a097816 */ /* 0x000fe200000000ff */
[----:B------:R-:W-:Y:S01]  /*09b0*/  IMAD R7, R13, 0x1000000, R26 ;  /* 0x010000000d077824 */ /* 0x000fe200078e021a */
[C---:B------:R-:W-:Y:S01]  /*09c0*/  PRMT R25, R8.reuse, 0x7772, RZ ;  /* 0x0000777208197816 */ /* 0x040fe200000000ff */
[----:B------:R-:W-:Y:S01]  /*09d0*/  IMAD.SHL.U32 R15, R15, 0x100, RZ ;  /* 0x000001000f0f7824 */ /* 0x000fe200078e00ff */
[----:B------:R-:W-:Y:S02]  /*09e0*/  PRMT R10, R11, 0x7772, RZ ;  /* 0x000077720b0a7816 */ /* 0x000fe400000000ff */
[----:B------:R-:W-:Y:S01]  /*09f0*/  PRMT R13, R8, 0x7773, RZ ;  /* 0x00007773080d7816 */ /* 0x000fe200000000ff */
[----:B------:R-:W-:Y:S01]  /*0a00*/  IMAD.SHL.U32 R25, R25, 0x100, RZ ;  /* 0x0000010019197824 */ /* 0x000fe200078e00ff */
[----:B------:R-:W-:Y:S01]  /*0a10*/  PRMT R8, R11, 0x7773, RZ ;  /* 0x000077730b087816 */ /* 0x000fe200000000ff */
[----:B------:R-:W-:Y:S01]  /*0a20*/  IMAD.SHL.U32 R10, R10, 0x100, RZ ;  /* 0x000001000a0a7824 */ /* 0x000fe200078e00ff */
[----:B------:R-:W-:-:S02]  /*0a30*/  LOP3.LUT R5, R14, R5, R24, 0xfe, !PT ;  /* 0x000000050e057212 */ /* 0x000fc400078efe18 */
        /* <DEDUP_REMOVED lines=19> */
[----:B------:R-:W-:Y:S01]  /*0b70*/  PRMT R14, R10, 0x7770, RZ ;  /* 0x000077700a0e7816 */ /* 0x000fe200000000ff */
[----:B------:R-:W-:Y:S01]  /*0b80*/  IMAD R13, R13, 0x1000000, R6 ;  /* 0x010000000d0d7824 */ /* 0x000fe200078e0206 */
[----:B------:R-:W-:Y:S01]  /*0b90*/  LOP3.LUT R7, R26, 0xff0000, RZ, 0xc0, !PT ;  /* 0x00ff00001a077812 */ /* 0x000fe200078ec0ff */
[----:B------:R-:W-:Y:S01]  /*0ba0*/  IMAD.SHL.U32 R25, R25, 0x100, RZ ;  /* 0x0000010019197824 */ /* 0x000fe200078e00ff */
[----:B------:R-:W-:Y:S02]  /*0bb0*/  PRMT R4, R9, 0x7773, RZ ;  /* 0x0000777309047816 */ /* 0x000fe400000000ff */
[----:B------:R-:W-:Y:S01]  /*0bc0*/  PRMT R24, R8, 0x7770, RZ ;  /* 0x0000777008187816 */ /* 0x000fe200000000ff */
[----:B------:R-:W-:Y:S01]  /*0bd0*/  IMAD R14, R14, 0x1000000, R7 ;  /* 0x010000000e0e7824 */ /* 0x000fe200078e0207 */
[----:B------:R-:W-:-:S02]  /*0be0*/  LOP3.LUT R5, R28, 0xff0000, RZ, 0xc0, !PT ;  /* 0x00ff00001c057812 */ /* 0x000fc400078ec0ff */
[----:B------:R-:W-:Y:S02]  /*0bf0*/  PRMT R26, R8, 0x7772, RZ ;  /* 0x00007772081a7816 */ /* 0x000fe400000000ff */
        /* <DEDUP_REMOVED lines=8> */
[----:B------:R-:W-:-:S02]  /*0c80*/  LOP3.LUT R15, R4, R15, R25, 0xfe, !PT ;  /* 0x0000000f040f7212 */ /* 0x000fc400078efe19 */
[----:B------:R-:W-:Y:S02]  /*0c90*/  PRMT R8, R11, 0x7773, RZ ;  /* 0x000077730b087816 */ /* 0x000fe400000000ff */
[----:B------:R-:W-:Y:S01]  /*0ca0*/  LOP3.LUT R4, R5, R24, R26, 0xfe, !PT ;  /* 0x0000001805047212 */ /* 0x000fe200078efe1a */
[----:B------:R-:W-:Y:S01]  /*0cb0*/  IMAD.MOV.U32 R5, RZ, RZ, R15 ;  /* 0x000000ffff057224 */ /* 0x000fe200078e000f */
[----:B------:R-:W-:Y:S01]  /*0cc0*/  LOP3.LUT R6, R7, R14, R9, 0xfe, !PT ;  /* 0x0000000e07067212 */ /* 0x000fe200078efe09 */
[----:B------:R-:W-:Y:S01]  /*0cd0*/  IMAD.MOV.U32 R24, RZ, RZ, 0x10 ;  /* 0x00000010ff187424 */ /* 0x000fe200078e00ff */
[----:B------:R-:W-:-:S05]  /*0ce0*/  LOP3.LUT R7, R8, R13, R10, 0xfe, !PT ;  /* 0x0000000d08077212 */ /* 0x000fca00078efe0a */
[----:B------:R0:W-:Y:S02]  /*0cf0*/  STL.128 [R0+0x30], R4 ;  /* 0x0000300400007387 */ /* 0x0001e40000100c00 */
.L_x_2:
[----:B------:R-:W-:-:S04]  /*0d00*/  VIADD R25, R24, 0xfffffff9 ;  /* 0xfffffff918197836 */ /* 0x000fc80000000000 */
[----:B------:R-:W-:-:S05]  /*0d10*/  IMAD R25, R25, 0x4, R0 ;  /* 0x0000000419197824 */ /* 0x000fca00078e0200 */
[----:B-1----:R-:W2:Y:S04]  /*0d20*/  LDL R13, [R25] ;  /* 0x00000000190d7983 */ /* 0x002ea80000100800 */
[----:B------:R-:W3:Y:S04]  /*0d30*/  LDL R9, [R25+-0x20] ;  /* 0xffffe00019097983 */ /* 0x000ee80000100800 */
[----:B------:R-:W4:Y:S04]  /*0d40*/  LDL.64 R10, [R25+-0x1c] ;  /* 0xffffe400190a7983 */ /* 0x000f280000100a00 */
[----:B------:R-:W5:Y:S04]  /*0d50*/  LDL.64 R14, [R25+0x4] ;  /* 0x00000400190e7983 */ /* 0x000f680000100a00 */
[----:B0-----:R-:W5:Y:S01]  /*0d60*/  LDL R5, [R25+-0x14] ;  /* 0xffffec0019057983 */ /* 0x001f620000100800 */
[----:B------:R-:W-:-:S02]  /*0d70*/  SHF.R.U32.HI R26, RZ, 0xa, R6 ;  /* 0x0000000aff1a7819 */ /* 0x000fc40000011606 */
[C-C-:B------:R-:W-:Y:S02]  /*0d80*/  SHF.L.W.U32.HI R8, R6.reuse, 0xf, R6.reuse ;  /* 0x0000000f06087819 */ /* 0x140fe40000010e06 */
[----:B------:R-:W-:Y:S02]  /*0d90*/  SHF.L.W.U32.HI R27, R6, 0xd, R6 ;  /* 0x0000000d061b7819 */ /* 0x000fe40000010e06 */
[C---:B------:R-:W-:Y:S02]  /*0da0*/  SHF.L.W.U32.HI R6, R7.reuse, 0xf, R7 ;  /* 0x0000000f07067819 */ /* 0x040fe40000010e07 */
[----:B------:R-:W-:Y:S02]  /*0db0*/  LOP3.LUT R8, R26, R8, R27, 0x96, !PT ;  /* 0x000000081a087212 */ /* 0x000fe400078e961b */
[--C-:B------:R-:W-:Y:S02]  /*0dc0*/  SHF.R.U32.HI R26, RZ, 0xa, R7.reuse ;  /* 0x0000000aff1a7819 */ /* 0x100fe40000011607 */
[----:B------:R-:W-:-:S04]  /*0dd0*/  SHF.L.W.U32.HI R7, R7, 0xd, R7 ;  /* 0x0000000d07077819 */ /* 0x000fc80000010e07 */
[----:B------:R-:W-:Y:S02]  /*0de0*/  LOP3.LUT R6, R26, R6, R7, 0x96, !PT ;  /* 0x000000061a067212 */ /* 0x000fe400078e9607 */
[----:B--2---:R-:W-:Y:S02]  /*0df0*/  IADD3 R8, PT, PT, R12, R8, R13 ;  /* 0x000000080c087210 */ /* 0x004fe40007ffe00d */
[C-C-:B---3--:R-:W-:Y:S02]  /*0e00*/  SHF.L.W.U32.HI R7, R9.reuse, 0x19, R9.reuse ;  /* 0x0000001909077819 */ /* 0x148fe40000010e09 */
[--C-:B------:R-:W-:Y:S02]  /*0e10*/  SHF.L.W.U32.HI R12, R9, 0xe, R9.reuse ;  /* 0x0000000e090c7819 */ /* 0x100fe40000010e09 */
[----:B------:R-:W-:Y:S02]  /*0e20*/  SHF.R.U32.HI R13, RZ, 0x3, R9 ;  /* 0x00000003ff0d7819 */ /* 0x000fe40000011609 */
[----:B----4-:R-:W-:-:S02]  /*0e30*/  SHF.R.U32.HI R26, RZ, 0x3, R10 ;  /* 0x00000003ff1a7819 */ /* 0x010fc4000001160a */
[----:B------:R-:W-:Y:S02]  /*0e40*/  LOP3.LUT R7, R13, R7, R12, 0x96, !PT ;  /* 0x000000070d077212 */ /* 0x000fe400078e960c */
[C-C-:B------:R-:W-:Y:S02]  /*0e50*/  SHF.L.W.U32.HI R12, R10.reuse, 0x19, R10.reuse ;  /* 0x000000190a0c7819 */ /* 0x140fe40000010e0a */
[----:B------:R-:W-:Y:S01]  /*0e60*/  SHF.L.W.U32.HI R13, R10, 0xe, R10 ;  /* 0x0000000e0a0d7819 */ /* 0x000fe20000010e0a */
[----:B------:R-:W-:Y:S01]  /*0e70*/  IMAD.IADD R8, R7, 0x1, R8 ;  /* 0x0000000107087824 */ /* 0x000fe200078e0208 */
[----:B-----5:R-:W-:Y:S02]  /*0e80*/  IADD3 R6, PT, PT, R9, R6, R14 ;  /* 0x0000000609067210 */ /* 0x020fe40007ffe00e */
[----:B------:R-:W-:Y:S02]  /*0e90*/  LOP3.LUT R9, R26, R12, R13, 0x96, !PT ;  /* 0x0000000c1a097212 */ /* 0x000fe400078e960d */
[----:B------:R-:W-:-:S02]  /*0ea0*/  SHF.L.W.U32.HI R7, R8, 0xd, R8 ;  /* 0x0000000d08077819 */ /* 0x000fc40000010e08 */
[----:B------:R-:W-:Y:S01]  /*0eb0*/  SHF.R.U32.HI R12, RZ, 0xa, R8 ;  /* 0x0000000aff0c7819 */ /* 0x000fe20000011608 */
[----:B------:R-:W-:Y:S01]  /*0ec0*/  IMAD.IADD R9, R9, 0x1, R6 ;  /* 0x0000000109097824 */ /* 0x000fe200078e0206 */
[----:B------:R-:W-:Y:S02]  /*0ed0*/  SHF.L.W.U32.HI R6, R8, 0xf, R8 ;  /* 0x0000000f08067819 */ /* 0x000fe40000010e08 */
[C-C-:B------:R-:W-:Y:S02]  /*0ee0*/  SHF.L.W.U32.HI R13, R11.reuse, 0x19, R11.reuse ;  /* 0x000000190b0d7819 */ /* 0x140fe40000010e0b */
[--C-:B------:R-:W-:Y:S02]  /*0ef0*/  SHF.L.W.U32.HI R14, R11, 0xe, R11.reuse ;  /* 0x0000000e0b0e7819 */ /* 0x100fe40000010e0b */
[----:B------:R-:W-:Y:S02]  /*0f00*/  SHF.R.U32.HI R26, RZ, 0x3, R11 ;  /* 0x00000003ff1a7819 */ /* 0x000fe4000001160b */
[----:B------:R-:W-:-:S02]  /*0f10*/  LOP3.LUT R7, R12, R6, R7, 0x96, !PT ;  /* 0x000000060c077212 */ /* 0x000fc400078e9607 */
[----:B------:R-:W-:Y:S02]  /*0f20*/  LOP3.LUT R6, R26, R13, R14, 0x96, !PT ;  /* 0x0000000d1a067212 */ /* 0x000fe400078e960e */
[C-C-:B------:R-:W-:Y:S02]  /*0f30*/  SHF.L.W.U32.HI R12, R9.reuse, 0xf, R9.reuse ;  /* 0x0000000f090c7819 */ /* 0x140fe40000010e09 */
[--C-:B------:R-:W-:Y:S02]  /*0f40*/  SHF.L.W.U32.HI R13, R9, 0xd, R9.reuse ;  /* 0x0000000d090d7819 */ /* 0x100fe40000010e09 */
[----:B------:R-:W-:Y:S02]  /*0f50*/  SHF.R.U32.HI R14, RZ, 0xa, R9 ;  /* 0x0000000aff0e7819 */ /* 0x000fe40000011609 */
[----:B------:R-:W-:Y:S02]  /*0f60*/  IADD3 R7, PT, PT, R10, R7, R15 ;  /* 0x000000070a077210 */ /* 0x000fe40007ffe00f */
[----:B------:R-:W-:-:S02]  /*0f70*/  LOP3.LUT R12, R14, R12, R13, 0x96, !PT ;  /* 0x0000000c0e0c7212 */ /* 0x000fc400078e960d */
[C-C-:B------:R-:W-:Y:S02]  /*0f80*/  SHF.L.W.U32.HI R10, R5.reuse, 0x19, R5.reuse ;  /* 0x00000019050a7819 */ /* 0x140fe40000010e05 */
[--C-:B------:R-:W-:Y:S02]  /*0f90*/  SHF.L.W.U32.HI R13, R5, 0xe, R5.reuse ;  /* 0x0000000e050d7819 */ /* 0x100fe40000010e05 */
[----:B------:R-:W-:Y:S02]  /*0fa0*/  SHF.R.U32.HI R14, RZ, 0x3, R5 ;  /* 0x00000003ff0e7819 */ /* 0x000fe40000011605 */
[----:B------:R-:W-:Y:S02]  /*0fb0*/  IADD3 R12, PT, PT, R11, R12, R4 ;  /* 0x0000000c0b0c7210 */ /* 0x000fe40007ffe004 */
[----:B------:R-:W-:Y:S01]  /*0fc0*/  LOP3.LUT R11, R14, R10, R13, 0x96, !PT ;  /* 0x0000000a0e0b7212 */ /* 0x000fe200078e960d */
[----:B------:R-:W-:Y:S02]  /*0fd0*/  VIADD R13, R24, 0xfffffffd ;  /* 0xfffffffd180d7836 */ /* 0x000fe40000000000 */
[----:B------:R-:W-:-:S02]  /*0fe0*/  IMAD.IADD R10, R6, 0x1, R7 ;  /* 0x00000001060a7824 */ /* 0x000fc400078e0207 */
[----:B------:R-:W-:Y:S02]  /*0ff0*/  IMAD.IADD R11, R11, 0x1, R12 ;  /* 0x000000010b0b7824 */ /* 0x000fe400078e020c */
[----:B------:R-:W-:-:S03]  /*1000*/  IMAD R26, R13, 0x4, R0 ;  /* 0x000000040d1a7824 */ /* 0x000fc600078e0200 */
[----:B------:R0:W-:Y:S04]  /*1010*/  STL.128 [R25+0x1c], R8 ;  /* 0x00001c0819007387 */ /* 0x0001e80000100c00 */
[----:B------:R-:W2:Y:S04]  /*1020*/  LDL R4, [R26] ;  /* 0x000000001a047983 */ /* 0x000ea80000100800 */
[----:B------:R-:W3:Y:S04]  /*1030*/  LDL R27, [R26+-0x20] ;  /* 0xffffe0001a1b7983 */ /* 0x000ee80000100800 */
[----:B------:R-:W4:Y:S04]  /*1040*/  LDL.64 R6, [R26+-0x1c] ;  /* 0xffffe4001a067983 */ /* 0x000f280000100a00 */
[----:B------:R-:W5:Y:S04]  /*1050*/  LDL.64 R12, [R26+0x4] ;  /* 0x000004001a0c7983 */ /* 0x000f680000100a00 */
[----:B------:R-:W5:Y:S01]  /*1060*/  LDL R15, [R26+-0x14] ;  /* 0xffffec001a0f7983 */ /* 0x000f620000100800 */
[----:B------:R-:W-:-:S02]  /*1070*/  SHF.L.W.U32.HI R14, R10, 0xf, R10 ;  /* 0x0000000f0a0e7819 */ /* 0x000fc40000010e0a */
[--C-:B------:R-:W-:Y:S02]  /*1080*/  SHF.L.W.U32.HI R29, R10, 0xd, R10.reuse ;  /* 0x0000000d0a1d7819 */ /* 0x100fe40000010e0a */
[----:B------:R-:W-:Y:S02]  /*1090*/  SHF.R.U32.HI R28, RZ, 0xa, R10 ;  /* 0x0000000aff1c7819 */ /* 0x000fe4000001160a */
[C---:B0-----:R-:W-:Y:S02]  /*10a0*/  SHF.L.W.U32.HI R9, R11.reuse, 0xd, R11 ;  /* 0x0000000d0b097819 */ /* 0x041fe40000010e0b */
[----:B------:R-:W-:Y:S02]  /*10b0*/  LOP3.LUT R14, R28, R14, R29, 0x96, !PT ;  /* 0x0000000e1c0e7212 */ /* 0x000fe400078e961d */
[--C-:B------:R-:W-:Y:S02]  /*10c0*/  SHF.L.W.U32.HI R28, R11, 0xf, R11.reuse ;  /* 0x0000000f0b1c7819 */ /* 0x100fe40000010e0b */
[----:B------:R-:W-:-:S04]  /*10d0*/  SHF.R.U32.HI R11, RZ, 0xa, R11 ;  /* 0x0000000aff0b7819 */ /* 0x000fc8000001160b */
        /* <DEDUP_REMOVED lines=12> */
[----:B------:R-:W-:-:S02]  /*11a0*/  SHF.R.U32.HI R11, RZ, 0xa, R4 ;  /* 0x0000000aff0b7819 */ /* 0x000fc40000011604 */
[C---:B------:R-:W-:Y:S01]  /*11b0*/  SHF.L.W.U32.HI R12, R7.reuse, 0x19, R7 ;  /* 0x00000019070c7819 */ /* 0x040fe20000010e07 */
[----:B------:R-:W-:Y:S01]  /*11c0*/  IMAD.IADD R5, R10, 0x1, R9 ;  /* 0x000000010a057824 */ /* 0x000fe200078e0209 */
[C-C-:B------:R-:W-:Y:S02]  /*11d0*/  SHF.L.W.U32.HI R9, R4.reuse, 0xf, R4.reuse ;  /* 0x0000000f04097819 */ /* 0x140fe40000010e04 */
[----:B------:R-:W-:Y:S02]  /*11e0*/  SHF.L.W.U32.HI R10, R4, 0xd, R4 ;  /* 0x0000000d040a7819 */ /* 0x000fe40000010e04 */
[--C-:B------:R-:W-:Y:S02]  /*11f0*/  SHF.L.W.U32.HI R25, R7, 0xe, R7.reuse ;  /* 0x0000000e07197819 */ /* 0x100fe40000010e07 */
[----:B------:R-:W-:Y:S02]  /*1200*/  SHF.R.U32.HI R14, RZ, 0x3, R7 ;  /* 0x00000003ff0e7819 */ /* 0x000fe40000011607 */
[----:B------:R-:W-:-:S02]  /*1210*/  LOP3.LUT R10, R11, R9, R10, 0x96, !PT ;  /* 0x000000090b0a7212 */ /* 0x000fc400078e960a */
[----:B------:R-:W-:Y:S01]  /*1220*/  LOP3.LUT R9, R14, R12, R25, 0x96, !PT ;  /* 0x0000000c0e097212 */ /* 0x000fe200078e9619 */
[----:B------:R-:W-:Y:S01]  /*1230*/  VIADD R25, R24, 0x1 ;  /* 0x0000000118197836 */ /* 0x000fe20000000000 */
[C-C-:B------:R-:W-:Y:S02]  /*1240*/  SHF.L.W.U32.HI R11, R5.reuse, 0xf, R5.reuse ;  /* 0x0000000f050b7819 */ /* 0x140fe40000010e05 */
[--C-:B------:R-:W-:Y:S01]  /*1250*/  SHF.L.W.U32.HI R12, R5, 0xd, R5.reuse ;  /* 0x0000000d050c7819 */ /* 0x100fe20000010e05 */
[----:B------:R-:W-:Y:S01]  /*1260*/  IMAD R25, R25, 0x4, R0 ;  /* 0x0000000419197824 */ /* 0x000fe200078e0200 */
[----:B------:R-:W-:Y:S02]  /*1270*/  SHF.R.U32.HI R14, RZ, 0xa, R5 ;  /* 0x0000000aff0e7819 */ /* 0x000fe40000011605 */
[----:B------:R-:W-:Y:S02]  /*1280*/  IADD3 R6, PT, PT, R6, R10, R13 ;  /* 0x0000000a06067210 */ /* 0x000fe40007ffe00d */
[----:B------:R-:W-:-:S02]  /*1290*/  LOP3.LUT R11, R14, R11, R12, 0x96, !PT ;  /* 0x0000000b0e0b7212 */ /* 0x000fc400078e960c */
[--C-:B------:R-:W-:Y:S01]  /*12a0*/  SHF.L.W.U32.HI R10, R15, 0x19, R15.reuse ;  /* 0x000000190f0a7819 */ /* 0x100fe20000010e0f */
[----:B------:R-:W-:Y:S01]  /*12b0*/  IMAD.IADD R6, R9, 0x1, R6 ;  /* 0x0000000109067824 */ /* 0x000fe200078e0206 */
[--C-:B------:R-:W-:Y:S02]  /*12c0*/  SHF.L.W.U32.HI R13, R15, 0xe, R15.reuse ;  /* 0x0000000e0f0d7819 */ /* 0x100fe40000010e0f */
[----:B------:R-:W-:Y:S02]  /*12d0*/  SHF.R.U32.HI R12, RZ, 0x3, R15 ;  /* 0x00000003ff0c7819 */ /* 0x000fe4000001160f */
[----:B------:R-:W-:Y:S02]  /*12e0*/  IADD3 R8, PT, PT, R7, R11, R8 ;  /* 0x0000000b07087210 */ /* 0x000fe40007ffe008 */
[----:B------:R-:W-:-:S05]  /*12f0*/  LOP3.LUT R7, R12, R10, R13, 0x96, !PT ;  /* 0x0000000a0c077212 */ /* 0x000fca00078e960d */
[----:B------:R-:W-:-:S05]  /*1300*/  IMAD.IADD R7, R7, 0x1, R8 ;  /* 0x0000000107077824 */ /* 0x000fca00078e0208 */
        /* <DEDUP_REMOVED lines=9> */
[--C-:B0-----:R-:W-:Y:S02]  /*13a0*/  SHF.L.W.U32.HI R5, R7, 0xd, R7.reuse ;  /* 0x0000000d07057819 */ /* 0x101fe40000010e07 */
        /* <DEDUP_REMOVED lines=16> */
[--C-:B------:R-:W-:Y:S01]  /*14b0*/  SHF.R.U32.HI R7, RZ, 0xa, R8.reuse ;  /* 0x0000000aff077819 */ /* 0x100fe20000011608 */
        /* <DEDUP_REMOVED lines=12> */
[C---:B------:R-:W-:Y:S01]  /*1580*/  SHF.L.W.U32.HI R6, R14.reuse, 0x19, R14 ;  /* 0x000000190e067819 */ /* 0x040fe20000010e0e */
[----:B------:R-:W-:Y:S01]  /*1590*/  IMAD.IADD R10, R5, 0x1, R10 ;  /* 0x00000001050a7824 */ /* 0x000fe200078e020a */
[--C-:B------:R-:W-:Y:S02]  /*15a0*/  SHF.L.W.U32.HI R13, R14, 0xe, R14.reuse ;  /* 0x0000000e0e0d7819 */ /* 0x100fe40000010e0e */
[----:B------:R-:W-:Y:S02]  /*15b0*/  SHF.R.U32.HI R12, RZ, 0x3, R14 ;  /* 0x00000003ff0c7819 */ /* 0x000fe4000001160e */
[----:B------:R-:W-:Y:S02]  /*15c0*/  IADD3 R11, PT, PT, R11, R7, R4 ;  /* 0x000000070b0b7210 */ /* 0x000fe40007ffe004 */
[----:B------:R-:W-:Y:S01]  /*15d0*/  LOP3.LUT R6, R12, R6, R13, 0x96, !PT ;  /* 0x000000060c067212 */ /* 0x000fe200078e960d */
[----:B------:R-:W-:-:S04]  /*15e0*/  VIADD R13, R24, 0x5 ;  /* 0x00000005180d7836 */ /* 0x000fc80000000000 */
        /* <DEDUP_REMOVED lines=8> */
[--C-:B------:R-:W-:Y:S01]  /*1670*/  SHF.L.W.U32.HI R26, R10, 0xf, R10.reuse ;  /* 0x0000000f0a1a7819 */ /* 0x100fe20000010e0a */
[----:B------:R-:W-:Y:S01]  /*1680*/  VIADD R24, R24, 0x10 ;  /* 0x0000001018187836 */ /* 0x000fe20000000000 */
[----:B------:R-:W-:-:S02]  /*1690*/  SHF.L.W.U32.HI R29, R10, 0xd, R10 ;  /* 0x0000000d0a1d7819 */ /* 0x000fc40000010e0a */
[----:B------:R-:W-:Y:S02]  /*16a0*/  SHF.R.U32.HI R28, RZ, 0xa, R10 ;  /* 0x0000000aff1c7819 */ /* 0x000fe4000001160a */
[C---:B0-----:R-:W-:Y:S02]  /*16b0*/  SHF.L.W.U32.HI R9, R11.reuse, 0xd, R11 ;  /* 0x0000000d0b097819 */ /* 0x041fe40000010e0b */
[----:B------:R-:W-:Y:S02]  /*16c0*/  LOP3.LUT R26, R28, R26, R29, 0x96, !PT ;  /* 0x0000001a1c1a7212 */ /* 0x000fe400078e961d */
[--C-:B------:R-:W-:Y:S02]  /*16d0*/  SHF.L.W.U32.HI R28, R11, 0xf, R11.reuse ;  /* 0x0000000f0b1c7819 */ /* 0x100fe40000010e0b */
[----:B------:R-:W-:Y:S02]  /*16e0*/  SHF.R.U32.HI R11, RZ, 0xa, R11 ;  /* 0x0000000aff0b7819 */ /* 0x000fe4000001160b */
[----:B------:R-:W-:-:S02]  /*16f0*/  ISETP.NE.AND P0, PT, R24, 0x40, PT ;  /* 0x000000401800780c */ /* 0x000fc40003f05270 */
        /* <DEDUP_REMOVED lines=8> */
[----:B------:R-:W-:Y:S02]  /*1780*/  SHF.L.W.U32.HI R14, R6, 0xe, R6 ;  /* 0x0000000e060e7819 */ /* 0x000fe40000010e06 */
[----:B-----5:R-:W-:Y:S01]  /*1790*/  IADD3 R26, PT, PT, R15, R9, R4 ;  /* 0x000000090f1a7210 */ /* 0x020fe20007ffe004 */
[----:B------:R-:W-:Y:S01]  /*17a0*/  IMAD.IADD R4, R10, 0x1, R27 ;  /* 0x000000010a047824 */ /* 0x000fe200078e021b */
[----:B------:R-:W-:Y:S02]  /*17b0*/  LOP3.LUT R9, R25, R11, R14, 0x96, !PT ;  /* 0x0000000b19097212 */ /* 0x000fe400078e960e */
[----:B------:R-:W-:-:S02]  /*17c0*/  SHF.L.W.U32.HI R15, R7, 0x19, R7 ;  /* 0x00000019070f7819 */ /* 0x000fc40000010e07 */
[C---:B------:R-:W-:Y:S01]  /*17d0*/  SHF.L.W.U32.HI R10, R4.reuse, 0xf, R4 ;  /* 0x0000000f040a7819 */ /* 0x040fe20000010e04 */
[----:B------:R-:W-:Y:S01]  /*17e0*/  IMAD.IADD R9, R9, 0x1, R26 ;  /* 0x0000000109097824 */ /* 0x000fe200078e021a */
[--C-:B------:R-:W-:Y:S02]  /*17f0*/  SHF.L.W.U32.HI R11, R4, 0xd, R4.reuse ;  /* 0x0000000d040b7819 */ /* 0x100fe40000010e04 */
[----:B------:R-:W-:Y:S02]  /*1800*/  SHF.R.U32.HI R14, RZ, 0xa, R4 ;  /* 0x0000000aff0e7819 */ /* 0x000fe40000011604 */
        /* <DEDUP_REMOVED lines=14> */
[----:B------:R-:W-:Y:S02]  /*18f0*/  IMAD.IADD R6, R10, 0x1, R5 ;  /* 0x000000010a067824 */ /* 0x000fe400078e0205 */
[----:B------:R-:W-:-:S02]  /*1900*/  IMAD.MOV.U32 R5, RZ, RZ, R9 ;  /* 0x000000ffff057224 */ /* 0x000fc400078e0009 */
[----:B------:R-:W-:-:S05]  /*1910*/  IMAD.IADD R7, R11, 0x1, R14 ;  /* 0x000000010b077824 */ /* 0x000fca00078e020e */
[----:B------:R1:W-:Y:S01]  /*1920*/  STL.128 [R13+0x1c], R4 ;  /* 0x00001c040d007387 */ /* 0x0003e20000100c00 */
[----:B------:R-:W-:Y:S05]  /*1930*/  @P0 BRA `(.L_x_2) ;  /* 0xfffffff000f00947 */ /* 0x000fea000383ffff */
[----:B-1----:R-:W-:Y:S01]  /*1940*/  IMAD.MOV.U32 R13, RZ, RZ, R22 ;  /* 0x000000ffff0d7224 */ /* 0x002fe200078e0016 */
[----:B------:R-:W-:Y:S01]  /*1950*/  UMOV UR4, URZ ;  /* 0x000000ff00047c82 */ /* 0x000fe20008000000 */
[----:B------:R-:W-:Y:S02]  /*1960*/  IMAD.MOV.U32 R9, RZ, RZ, R21 ;  /* 0x000000ffff097224 */ /* 0x000fe400078e0015 */
[----:B------:R-:W-:Y:S02]  /*1970*/  IMAD.MOV.U32 R10, RZ, RZ, R20 ;  /* 0x000000ffff0a7224 */ /* 0x000fe400078e0014 */
[----:B------:R-:W-:Y:S02]  /*1980*/  IMAD.MOV.U32 R8, RZ, RZ, R19 ;  /* 0x000000ffff087224 */ /* 0x000fe400078e0013 */
[----:B------:R-:W-:Y:S02]  /*1990*/  IMAD.MOV.U32 R15, RZ, RZ, R18 ;  /* 0x000000ffff0f7224 */ /* 0x000fe400078e0012 */
[----:B------:R-:W-:-:S02]  /*19a0*/  IMAD.MOV.U32 R12, RZ, RZ, R17 ;  /* 0x000000ffff0c7224 */ /* 0x000fc400078e0011 */
[----:B------:R-:W-:Y:S02]  /*19b0*/  IMAD.MOV.U32 R11, RZ, RZ, R16 ;  /* 0x000000ffff0b7224 */ /* 0x000fe400078e0010 */
[----:B------:R-:W-:-:S07]  /*19c0*/  IMAD.MOV.U32 R14, RZ, RZ, R2 ;  /* 0x000000ffff0e7224 */ /* 0x000fce00078e0002 */
.L_x_3:
[----:B------:R-:W-:-:S09]  /*19d0*/  USHF.L.U32 UR7, UR4, 0x2, URZ ;  /* 0x0000000204077899 */ /* 0x000fd200080006ff */
[----:B------:R-:W2:Y:S01]  /*19e0*/  LDL.128 R4, [R0+UR7] ;  /* 0x0000000700047983 */ /* 0x000ea20008100c00 */
[C-C-:B------:R-:W-:Y:S01]  /*19f0*/  SHF.L.W.U32.HI R24, R15.reuse, 0x1a, R15.reuse ;  /* 0x0000001a0f187819 */ /* 0x140fe20000010e0f */
[----:B------:R-:W-:Y:S01]  /*1a00*/  UIADD3 UR4, UPT, UPT, UR4, 0x4, URZ ;  /* 0x0000000404047890 */ /* 0x000fe2000fffe0ff */
[C-C-:B------:R-:W-:Y:S01]  /*1a10*/  SHF.L.W.U32.HI R25, R15.reuse, 0x15, R15.reuse ;  /* 0x000000150f197819 */ /* 0x140fe20000010e0f */
[----:B------:R-:W2:Y:S01]  /*1a20*/  LDCU.64 UR8, c[0x3][UR7] ;  /* 0x00c00000070877ac */ /* 0x000ea20008000a00 */
[----:B------:R-:W-:Y:S02]  /*1a30*/  SHF.L.W.U32.HI R26, R15, 0x7, R15 ;  /* 0x000000070f1a7819 */ /* 0x000fe40000010e0f */
[----:B------:R-:W-:Y:S01]  /*1a40*/  SHF.L.W.U32.HI R27, R13, 0x13, R13 ;  /* 0x000000130d1b7819 */ /* 0x000fe20000010e0d */
[----:B------:R-:W-:Y:S01]  /*1a50*/  UISETP.NE.AND UP0, UPT, UR4, 0x40, UPT ;  /* 0x000000400400788c */ /* 0x000fe2000bf05270 */
[----:B------:R-:W-:Y:S02]  /*1a60*/  LOP3.LUT R25, R26, R24, R25, 0x96, !PT ;  /* 0x000000181a197212 */ /* 0x000fe400078e9619 */
[----:B------:R-:W-:-:S04]  /*1a70*/  LOP3.LUT R24, R11, R15, R12, 0xb8, !PT ;  /* 0x0000000f0b187212 */ /* 0x000fc800078eb80c */
[----:B------:R-:W-:Y:S02]  /*1a80*/  IADD3 R25, PT, PT, R25, R24, R14 ;  /* 0x0000001819197210 */ /* 0x000fe40007ffe00e */
[--C-:B------:R-:W-:Y:S02]  /*1a90*/  SHF.L.W.U32.HI R14, R13, 0x1e, R13.reuse ;  /* 0x0000001e0d0e7819 */ /* 0x100fe40000010e0d */
[----:B------:R-:W-:Y:S02]  /*1aa0*/  LOP3.LUT R24, R9, R10, R13, 0xe8, !PT ;  /* 0x0000000a09187212 */ /* 0x000fe400078ee80d */
[----:B--2---:R-:W-:Y:S02]  /*1ab0*/  IADD3 R25, PT, PT, R4, UR8, R25 ;  /* 0x0000000804197c10 */ /* 0x004fe4000fffe019 */
[----:B------:R-:W-:-:S04]  /*1ac0*/  SHF.L.W.U32.HI R4, R13, 0xa, R13 ;  /* 0x0000000a0d047819 */ /* 0x000fc80000010e0d */
[----:B------:R-:W-:Y:S01]  /*1ad0*/  LOP3.LUT R4, R4, R14, R27, 0x96, !PT ;  /* 0x0000000e04047212 */ /* 0x000fe200078e961b */
[----:B------:R-:W-:-:S03]  /*1ae0*/  IMAD.IADD R14, R25, 0x1, R8 ;  /* 0x00000001190e7824 */ /* 0x000fc600078e0208 */
[----:B------:R-:W-:Y:S02]  /*1af0*/  IADD3 R8, PT, PT, R25, R4, R24 ;  /* 0x0000000419087210 */ /* 0x000fe40007ffe018 */
[C-C-:B------:R-:W-:Y:S02]  /*1b00*/  SHF.L.W.U32.HI R4, R14.reuse, 0x1a, R14.reuse ;  /* 0x0000001a0e047819 */ /* 0x140fe40000010e0e */
[C-C-:B------:R-:W-:Y:S02]  /*1b10*/  SHF.L.W.U32.HI R25, R14.reuse, 0x15, R14.reuse ;  /* 0x000000150e197819 */ /* 0x140fe40000010e0e */
[----:B------:R-:W-:-:S04]  /*1b20*/  SHF.L.W.U32.HI R24, R14, 0x7, R14 ;  /* 0x000000070e187819 */ /* 0x000fc80000010e0e */
[----:B------:R-:W-:Y:S02]  /*1b30*/  LOP3.LUT R4, R24, R4, R25, 0x96, !PT ;  /* 0x0000000418047212 */ /* 0x000fe400078e9619 */
[----:B------:R-:W-:-:S04]  /*1b40*/  LOP3.LUT R24, R12, R14, R15, 0xb8, !PT ;  /* 0x0000000e0c187212 */ /* 0x000fc800078eb80f */
[----:B------:R-:W-:Y:S02]  /*1b50*/  IADD3 R4, PT, PT, R4, R24, R11 ;  /* 0x0000001804047210 */ /* 0x000fe40007ffe00b */
[----:B------:R-:W-:Y:S02]  /*1b60*/  SHF.L.W.U32.HI R24, R8, 0xa, R8 ;  /* 0x0000000a08187819 */ /* 0x000fe40000010e08 */
[----:B------:R-:W-:Y:S01]  /*1b70*/  IADD3 R5, PT, PT, R5, UR9, R4 ;  /* 0x0000000905057c10 */ /* 0x000fe2000fffe004 */
[----:B------:R-:W0:Y:S04]  /*1b80*/  LDCU.64 UR8, c[0x3][UR7+0x8] ;  /* 0x00c00100070877ac */ /* 0x000e280008000a00 */
[----:B------:R-:W-:-:S05]  /*1b90*/  IMAD.IADD R11, R5, 0x1, R10 ;  /* 0x00000001050b7824 */ /* 0x000fca00078e020a */
[C-C-:B------:R-:W-:Y:S02]  /*1ba0*/  SHF.L.W.U32.HI R4, R11.reuse, 0x1a, R11.reuse ;  /* 0x0000001a0b047819 */ /* 0x140fe40000010e0b */
[C-C-:B------:R-:W-:Y:S02]  /*1bb0*/  SHF.L.W.U32.HI R25, R11.reuse, 0x15, R11.reuse ;  /* 0x000000150b197819 */ /* 0x140fe40000010e0b */
[----:B------:R-:W-:-:S04]  /*1bc0*/  SHF.L.W.U32.HI R10, R11, 0x7, R11 ;  /* 0x000000070b0a7819 */ /* 0x000fc80000010e0b */
[----:B------:R-:W-:Y:S02]  /*1bd0*/  LOP3.LUT R25, R10, R4, R25, 0x96, !PT ;  /* 0x000000040a197212 */ /* 0x000fe400078e9619 */
[----:B------:R-:W-:-:S04]  /*1be0*/  LOP3.LUT R4, R15, R11, R14, 0xb8, !PT ;  /* 0x0000000b0f047212 */ /* 0x000fc800078eb80e */
[----:B------:R-:W-:-:S04]  /*1bf0*/  IADD3 R25, PT, PT, R25, R4, R12 ;  /* 0x0000000419197210 */ /* 0x000fc80007ffe00c */
[----:B0-----:R-:W-:-:S05]  /*1c00*/  IADD3 R6, PT, PT, R6, UR8, R25 ;  /* 0x0000000806067c10 */ /* 0x001fca000fffe019 */
[----:B------:R-:W-:Y:S01]  /*1c10*/  IMAD.IADD R12, R6, 0x1, R9 ;  /* 0x00000001060c7824 */ /* 0x000fe200078e0209 */
[----:B------:R-:W-:-:S04]  /*1c20*/  LOP3.LUT R9, R13, R9, R8, 0xe8, !PT ;  /* 0x000000090d097212 */ /* 0x000fc800078ee808 */
[C-C-:B------:R-:W-:Y:S02]  /*1c30*/  SHF.L.W.U32.HI R4, R12.reuse, 0x1a, R12.reuse ;  /* 0x0000001a0c047819 */ /* 0x140fe40000010e0c */
[C-C-:B------:R-:W-:Y:S02]  /*1c40*/  SHF.L.W.U32.HI R25, R12.reuse, 0x15, R12.reuse ;  /* 0x000000150c197819 */ /* 0x140fe40000010e0c */
[----:B------:R-:W-:-:S04]  /*1c50*/  SHF.L.W.U32.HI R10, R12, 0x7, R12 ;  /* 0x000000070c0a7819 */ /* 0x000fc80000010e0c */
[----:B------:R-:W-:Y:S02]  /*1c60*/  LOP3.LUT R4, R10, R4, R25, 0x96, !PT ;  /* 0x000000040a047212 */ /* 0x000fe400078e9619 */
[C-C-:B------:R-:W-:Y:S02]  /*1c70*/  SHF.L.W.U32.HI R10, R8.reuse, 0x1e, R8.reuse ;  /* 0x0000001e080a7819 */ /* 0x140fe40000010e08 */
[----:B------:R-:W-:-:S04]  /*1c80*/  SHF.L.W.U32.HI R25, R8, 0x13, R8 ;  /* 0x0000001308197819 */ /* 0x000fc80000010e08 */
[----:B------:R-:W-:-:S04]  /*1c90*/  LOP3.LUT R10, R24, R10, R25, 0x96, !PT ;  /* 0x0000000a180a7212 */ /* 0x000fc800078e9619 */
[----:B------:R-:W-:-:S04]  /*1ca0*/  IADD3 R10, PT, PT, R5, R10, R9 ;  /* 0x0000000a050a7210 */ /* 0x000fc80007ffe009 */
[C-C-:B------:R-:W-:Y:S02]  /*1cb0*/  SHF.L.W.U32.HI R5, R10.reuse, 0x1e, R10.reuse ;  /* 0x0000001e0a057819 */ /* 0x140fe40000010e0a */
[C-C-:B------:R-:W-:Y:S02]  /*1cc0*/  SHF.L.W.U32.HI R24, R10.reuse, 0x13, R10.reuse ;  /* 0x000000130a187819 */ /* 0x140fe40000010e0a */
[----:B------:R-:W-:-:S04]  /*1cd0*/  SHF.L.W.U32.HI R9, R10, 0xa, R10 ;  /* 0x0000000a0a097819 */ /* 0x000fc80000010e0a */
[----:B------:R-:W-:Y:S02]  /*1ce0*/  LOP3.LUT R9, R9, R5, R24, 0x96, !PT ;  /* 0x0000000509097212 */ /* 0x000fe400078e9618 */
[----:B------:R-:W-:-:S04]  /*1cf0*/  LOP3.LUT R5, R8, R13, R10, 0xe8, !PT ;  /* 0x0000000d08057212 */ /* 0x000fc800078ee80a */
[----:B------:R-:W-:Y:S02]  /*1d00*/  IADD3 R9, PT, PT, R6, R9, R5 ;  /* 0x0000000906097210 */ /* 0x000fe40007ffe005 */
[----:B------:R-:W-:Y:S02]  /*1d10*/  LOP3.LUT R5, R14, R12, R11, 0xb8, !PT ;  /* 0x0000000c0e057212 */ /* 0x000fe400078eb80b */
[C---:B------:R-:W-:Y:S02]  /*1d20*/  SHF.L.W.U32.HI R6, R9.reuse, 0x1e, R9 ;  /* 0x0000001e09067819 */ /* 0x040fe40000010e09 */
[----:B------:R-:W-:Y:S02]  /*1d30*/  IADD3 R4, PT, PT, R4, R5, R15 ;  /* 0x0000000504047210 */ /* 0x000fe40007ffe00f */
[C-C-:B------:R-:W-:Y:S02]  /*1d40*/  SHF.L.W.U32.HI R5, R9.reuse, 0x13, R9.reuse ;  /* 0x0000001309057819 */ /* 0x140fe40000010e09 */
[----:B------:R-:W-:-:S02]  /*1d50*/  SHF.L.W.U32.HI R15, R9, 0xa, R9 ;  /* 0x0000000a090f7819 */ /* 0x000fc40000010e09 */
[----:B------:R-:W-:Y:S02]  /*1d60*/  IADD3 R4, PT, PT, R7, UR9, R4 ;  /* 0x0000000907047c10 */ /* 0x000fe4000fffe004 */
[----:B------:R-:W-:Y:S02]  /*1d70*/  LOP3.LUT R5, R15, R6, R5, 0x96, !PT ;  /* 0x000000060f057212 */ /* 0x000fe400078e9605 */
[----:B------:R-:W-:Y:S01]  /*1d80*/  LOP3.LUT R6, R10, R8, R9, 0xe8, !PT ;  /* 0x000000080a067212 */ /* 0x000fe200078ee809 */
[----:B------:R-:W-:-:S03]  /*1d90*/  IMAD.IADD R15, R4, 0x1, R13 ;  /* 0x00000001040f7824 */ /* 0x000fc600078e020d */
[----:B------:R-:W-:Y:S01]  /*1da0*/  IADD3 R13, PT, PT, R4, R5, R6 ;  /* 0x00000005040d7210 */ /* 0x000fe20007ffe006 */
[----:B------:R-:W-:Y:S06]  /*1db0*/  BRA.U UP0, `(.L_x_3) ;  /* 0xfffffffd00047547 */ /* 0x000fec000b83ffff */
[----:B------:R-:W-:Y:S01]  /*1dc0*/  IMAD.IADD R22, R22, 0x1, R13 ;  /* 0x0000000116167824 */ /* 0x000fe200078e020d */
[----:B------:R-:W-:Y:S01]  /*1dd0*/  CS2R R4, SRZ ;  /* 0x0000000000047805 */ /* 0x000fe2000001ff00 */
[----:B------:R-:W-:Y:S02]  /*1de0*/  IMAD.IADD R21, R21, 0x1, R9 ;  /* 0x0000000115157824 */ /* 0x000fe400078e0209 */
[----:B------:R-:W-:Y:S02]  /*1df0*/  IMAD.IADD R20, R20, 0x1, R10 ;  /* 0x0000000114147824 */ /* 0x000fe400078e020a */
[----:B------:R-:W-:Y:S02]  /*1e00*/  IMAD.IADD R19, R19, 0x1, R8 ;  /* 0x0000000113137824 */ /* 0x000fe400078e0208 */
[----:B------:R-:W-:Y:S02]  /*1e10*/  IMAD.IADD R18, R18, 0x1, R15 ;  /* 0x0000000112127824 */ /* 0x000fe400078e020f */
[----:B------:R-:W-:-:S02]  /*1e20*/  IMAD.IADD R17, R17, 0x1, R12 ;  /* 0x0000000111117824 */ /* 0x000fc400078e020c */
[----:B------:R-:W-:Y:S02]  /*1e30*/  IMAD.IADD R16, R16, 0x1, R11 ;  /* 0x0000000110107824 */ /* 0x000fe400078e020b */
[----:B------:R-:W-:-:S07]  /*1e40*/  IMAD.IADD R2, R2, 0x1, R14 ;  /* 0x0000000102027824 */ /* 0x000fce00078e020e */
.L_x_1:
[----:B------:R-:W1:Y:S01]  /*1e50*/  LDCU UR7, c[0x0][0x388] ;  /* 0x00007100ff0777ac */ /* 0x000e620008000800 */
[----:B------:R-:W-:-:S04]  /*1e60*/  UIADD3 UR5, UP0, UPT, UR5, 0x1, URZ ;  /* 0x0000000105057890 */ /* 0x000fc8000ff1e0ff */
[----:B------:R-:W-:Y:S02]  /*1e70*/  UIADD3.X UR6, UPT, UPT, URZ, UR6, URZ, UP0, !UPT ;  /* 0x00000006ff067290 */ /* 0x000fe400087fe4ff */
[----:B-1----:R-:W-:Y:S02]  /*1e80*/  USHF.R.S32.HI UR4, URZ, 0x1f, UR7 ;  /* 0x0000001fff047899 */ /* 0x002fe40008011407 */
[----:B------:R-:W-:-:S04]  /*1e90*/  UISETP.NE.U32.AND UP0, UPT, UR5, UR7, UPT ;  /* 0x000000070500728c */ /* 0x000fc8000bf05070 */
[----:B------:R-:W-:-:S09]  /*1ea0*/  UISETP.NE.AND.EX UP0, UPT, UR6, UR4, UPT, UP0 ;  /* 0x000000040600728c */ /* 0x000fd2000bf05300 */
[----:B------:R-:W-:Y:S05]  /*1eb0*/  BRA.U UP0, `(.L_x_4) ;  /* 0xffffffe100f07547 */ /* 0x000fea000b83ffff */
.L_x_0:
[----:B------:R-:W-:Y:S02]  /*1ec0*/  VIADD R24, R0, 0x24 ;  /* 0x0000002400187836 */ /* 0x000fe40000000000 */
[----:B------:R-:W-:Y:S02]  /*1ed0*/  IMAD.MOV.U32 R26, RZ, RZ, RZ ;  /* 0x000000ffff1a7224 */ /* 0x000fe400078e00ff */
[----:B------:R-:W-:-:S07]  /*1ee0*/  IMAD.MOV.U32 R25, RZ, RZ, RZ ;  /* 0x000000ffff197224 */ /* 0x000fce00078e00ff */
.L_x_8:
[----:B0-----:R-:W-:-:S06]  /*1ef0*/  IMAD.IADD R7, R1, 0x1, R26 ;  /* 0x0000000101077824 */ /* 0x001fcc00078e021a */
[----:B------:R-:W2:Y:S01]  /*1f00*/  LDL.U8 R7, [R7+0x100] ;  /* 0x0001000007077983 */ /* 0x000ea20000100000 */
[C---:B------:R-:W-:Y:S02]  /*1f10*/  SHF.R.U64 R6, R5.reuse, 0x3, R4 ;  /* 0x0000000305067819 */ /* 0x040fe40000001204 */
[----:B------:R-:W-:Y:S02]  /*1f20*/  IADD3 R5, P1, PT, R5, 0x8, RZ ;  /* 0x0000000805057810 */ /* 0x000fe40007f3e0ff */
[----:B------:R-:W-:Y:S01]  /*1f30*/  IADD3 R26, P0, PT, R26, 0x1, RZ ;  /* 0x000000011a1a7810 */ /* 0x000fe20007f1e0ff */
[----:B------:R-:W-:Y:S02]  /*1f40*/  IMAD.IADD R6, R1, 0x1, R6 ;  /* 0x0000000101067824 */ /* 0x000fe400078e0206 */
[----:B------:R-:W-:Y:S01]  /*1f50*/  IMAD.X R4, RZ, RZ, R4, P1 ;  /* 0x000000ffff047224 */ /* 0x000fe200008e0604 */
[----:B------:R-:W-:Y:S01]  /*1f60*/  ISETP.NE.U32.AND P1, PT, R5, 0x200, PT ;  /* 0x000002000500780c */ /* 0x000fe20003f25070 */
[----:B------:R-:W-:Y:S01]  /*1f70*/  IMAD.X R25, RZ, RZ, R25, P0 ;  /* 0x000000ffff197224 */ /* 0x000fe200000e0619 */
[----:B------:R-:W-:-:S02]  /*1f80*/  ISETP.NE.U32.AND P0, PT, R26, 0x4, PT ;  /* 0x000000041a00780c */ /* 0x000fc40003f05070 */
[----:B------:R-:W-:Y:S02]  /*1f90*/  ISETP.NE.AND.EX P1, PT, R4, RZ, PT, P1 ;  /* 0x000000ff0400720c */ /* 0x000fe40003f25310 */
[----:B------:R-:W-:Y:S01]  /*1fa0*/  ISETP.NE.AND.EX P0, PT, R25, RZ, PT, P0 ;  /* 0x000000ff1900720c */ /* 0x000fe20003f05300 */
[----:B--2---:R0:W-:Y:S10]  /*1fb0*/  STL.U8 [R6+0x110], R7 ;  /* 0x0001100706007387 */ /* 0x0041f40000100000 */
[----:B------:R-:W-:Y:S05]  /*1fc0*/  @P1 BRA `(.L_x_5) ;  /* 0x0000001800a01947 */ /* 0x000fea0003800000 */
[----:B0-----:R-:W2:Y:S02]  /*1fd0*/  LDL.128 R4, [R1+0x110] ;  /* 0x0001100001047983 */ /* 0x001ea40000100c00 */
[C---:B--2---:R-:W-:Y:S02]  /*1fe0*/  PRMT R9, R4.reuse, 0x7771, RZ ;  /* 0x0000777104097816 */ /* 0x044fe400000000ff */
[----:B------:R-:W-:Y:S02]  /*1ff0*/  PRMT R8, R5, 0x7771, RZ ;  /* 0x0000777105087816 */ /* 0x000fe400000000ff */
[----:B------:R-:W-:Y:S01]  /*2000*/  PRMT R12, R4, 0x7770, RZ ;  /* 0x00007770040c7816 */ /* 0x000fe200000000ff */
[----:B------:R-:W-:Y:S01]  /*2010*/  IMAD.U32 R9, R9, 0x10000, RZ ;  /* 0x0001000009097824 */ /* 0x000fe200078e00ff */
[----:B------:R-:W-:Y:S01]  /*2020*/  PRMT R14, R6, 0x7770, RZ ;  /* 0x00007770060e7816 */ /* 0x000fe200000000ff */
[----:B------:R-:W-:-:S03]  /*2030*/  IMAD.U32 R8, R8, 0x10000, RZ ;  /* 0x0001000008087824 */ /* 0x000fc600078e00ff */
[----:B------:R-:W-:Y:S02]  /*2040*/  LOP3.LUT R11, R9, 0xff0000, RZ, 0xc0, !PT ;  /* 0x00ff0000090b7812 */ /* 0x000fe400078ec0ff */
[----:B------:R-:W-:Y:S02]  /*2050*/  LOP3.LUT R10, R8, 0xff0000, RZ, 0xc0, !PT ;  /* 0x00ff0000080a7812 */ /* 0x000fe400078ec0ff */
[----:B------:R-:W-:Y:S01]  /*2060*/  PRMT R8, R6, 0x7771, RZ ;  /* 0x0000777106087816 */ /* 0x000fe200000000ff */
[----:B------:R-:W-:Y:S01]  /*2070*/  IMAD R12, R12, 0x1000000, R11 ;  /* 0x010000000c0c7824 */ /* 0x000fe200078e020b */
[----:B------:R-:W-:Y:S02]  /*2080*/  PRMT R11, R7, 0x7771, RZ ;  /* 0x00007771070b7816 */ /* 0x000fe400000000ff */
[----:B------:R-:W-:Y:S01]  /*2090*/  PRMT R9, R5, 0x7770, RZ ;  /* 0x0000777005097816 */ /* 0x000fe200000000ff */
[----:B------:R-:W-:Y:S02]  /*20a0*/  IMAD.U32 R8, R8, 0x10000, RZ ;  /* 0x0001000008087824 */ /* 0x000fe400078e00ff */
[----:B------:R-:W-:Y:S01]  /*20b0*/  IMAD.U32 R15, R11, 0x10000, RZ ;  /* 0x000100000b0f7824 */ /* 0x000fe200078e00ff */
[C---:B------:R-:W-:Y:S01]  /*20c0*/  PRMT R11, R4.reuse, 0x7773, RZ ;  /* 0x00007773040b7816 */ /* 0x040fe200000000ff */
[----:B------:R-:W-:Y:S01]  /*20d0*/  IMAD R9, R9, 0x1000000, R10 ;  /* 0x0100000009097824 */ /* 0x000fe200078e020a */
[----:B------:R-:W-:-:S02]  /*20e0*/  PRMT R10, R4, 0x7772, RZ ;  /* 0x00007772040a7816 */ /* 0x000fc400000000ff */
[----:B------:R-:W-:Y:S02]  /*20f0*/  LOP3.LUT R13, R8, 0xff0000, RZ, 0xc0, !PT ;  /* 0x00ff0000080d7812 */ /* 0x000fe400078ec0ff */
[----:B------:R-:W-:Y:S01]  /*2100*/  LOP3.LUT R4, R15, 0xff0000, RZ, 0xc0, !PT ;  /* 0x00ff00000f047812 */ /* 0x000fe200078ec0ff */
[----:B------:R-:W-:Y:S01]  /*2110*/  IMAD.SHL.U32 R10, R10, 0x100, RZ ;  /* 0x000001000a0a7824 */ /* 0x000fe200078e00ff */
[----:B------:R-:W-:Y:S01]  /*2120*/  PRMT R15, R7, 0x7770, RZ ;  /* 0x00007770070f7816 */ /* 0x000fe200000000ff */
[----:B------:R-:W-:Y:S01]  /*2130*/  IMAD R14, R14, 0x1000000, R13 ;  /* 0x010000000e0e7824 */ /* 0x000fe200078e020d */
[C---:B------:R-:W-:Y:S02]  /*2140*/  PRMT R8, R5.reuse, 0x7772, RZ ;  /* 0x0000777205087816 */ /* 0x040fe400000000ff */
[----:B------:R-:W-:Y:S01]  /*2150*/  PRMT R13, R5, 0x7773, RZ ;  /* 0x00007773050d7816 */ /* 0x000fe200000000ff */
[----:B------:R-:W-:Y:S01]  /*2160*/  IMAD R15, R15, 0x1000000, R4 ;  /* 0x010000000f0f7824 */ /* 0x000fe200078e0204 */
[----:B------:R-:W-:Y:S01]  /*2170*/  PRMT R5, R6, 0x7772, RZ ;  /* 0x0000777206057816 */ /* 0x000fe200000000ff */
[----:B------:R-:W-:Y:S01]  /*2180*/  IMAD.SHL.U32 R8, R8, 0x100, RZ ;  /* 0x0000010008087824 */ /* 0x000fe200078e00ff */
[----:B------:R-:W-:-:S02]  /*2190*/  PRMT R4, R7, 0x7772, RZ ;  /* 0x0000777207047816 */ /* 0x000fc400000000ff */
[----:B------:R-:W-:Y:S01]  /*21a0*/  PRMT R6, R6, 0x7773, RZ ;  /* 0x0000777306067816 */ /* 0x000fe200000000ff */
[----:B------:R-:W-:Y:S01]  /*21b0*/  IMAD.SHL.U32 R5, R5, 0x100, RZ ;  /* 0x0000010005057824 */ /* 0x000fe200078e00ff */
[----:B------:R-:W-:Y:S01]  /*21c0*/  PRMT R7, R7, 0x7773, RZ ;  /* 0x0000777307077816 */ /* 0x000fe200000000ff */
[----:B------:R-:W-:Y:S01]  /*21d0*/  IMAD.SHL.U32 R4, R4, 0x100, RZ ;  /* 0x0000010004047824 */ /* 0x000fe200078e00ff */
[----:B------:R-:W-:Y:S02]  /*21e0*/  LOP3.LUT R12, R11, R12, R10, 0xfe, !PT ;  /* 0x0000000c0b0c7212 */ /* 0x000fe400078efe0a */
[----:B------:R-:W-:Y:S02]  /*21f0*/  LOP3.LUT R13, R13, R9, R8, 0xfe, !PT ;  /* 0x000000090d0d7212 */ /* 0x000fe400078efe08 */
[----:B------:R-:W-:Y:S02]  /*2200*/  LOP3.LUT R14, R6, R14, R5, 0xfe, !PT ;  /* 0x0000000e060e7212 */ /* 0x000fe400078efe05 */
[----:B------:R-:W-:-:S05]  /*2210*/  LOP3.LUT R15, R7, R15, R4, 0xfe, !PT ;  /* 0x0000000f070f7212 */ /* 0x000fca00078efe04 */
[----:B------:R0:W-:Y:S04]  /*2220*/  STL.128 [R0], R12 ;  /* 0x0000000c00007387 */ /* 0x0001e80000100c00 */
[----:B------:R-:W2:Y:S02]  /*2230*/  LDL.128 R4, [R1+0x120] ;  /* 0x0001200001047983 */ /* 0x000ea40000100c00 */
[C---:B--2---:R-:W-:Y:S02]  /*2240*/  PRMT R9, R4.reuse, 0x7771, RZ ;  /* 0x0000777104097816 */ /* 0x044fe400000000ff */
[----:B------:R-:W-:Y:S02]  /*2250*/  PRMT R8, R5, 0x7771, RZ ;  /* 0x0000777105087816 */ /* 0x000fe400000000ff */
[----:B0-----:R-:W-:Y:S01]  /*2260*/  PRMT R13, R7, 0x7771, RZ ;  /* 0x00007771070d7816 */ /* 0x001fe200000000ff */
[----:B------:R-:W-:Y:S01]  /*2270*/  IMAD.U32 R10, R9, 0x10000, RZ ;  /* 0x00010000090a7824 */ /* 0x000fe200078e00ff */
[----:B------:R-:W-:Y:S01]  /*2280*/  PRMT R9, R4, 0x7770, RZ ;  /* 0x0000777004097816 */ /* 0x000fe200000000ff */
[----:B------:R-:W-:-:S02]  /*2290*/  IMAD.U32 R11, R8, 0x10000, RZ ;  /* 0x00010000080b7824 */ /* 0x000fc400078e00ff */
[----:B------:R-:W-:Y:S01]  /*22a0*/  IMAD.U32 R15, R13, 0x10000, RZ ;  /* 0x000100000d0f7824 */ /* 0x000fe200078e00ff */
[----:B------:R-:W-:Y:S02]  /*22b0*/  LOP3.LUT R8, R10, 0xff0000, RZ, 0xc0, !PT ;  /* 0x00ff00000a087812 */ /* 0x000fe400078ec0ff */
[----:B------:R-:W-:Y:S02]  /*22c0*/  PRMT R10, R5, 0x7770, RZ ;  /* 0x00007770050a7816 */ /* 0x000fe400000000ff */
[----:B------:R-:W-:Y:S01]  /*22d0*/  LOP3.LUT R11, R11, 0xff0000, RZ, 0xc0, !PT ;  /* 0x00ff00000b0b7812 */ /* 0x000fe200078ec0ff */
[----:B------:R-:W-:Y:S01]  /*22e0*/  IMAD R8, R9, 0x1000000, R8 ;  /* 0x0100000009087824 */ /* 0x000fe200078e0208 */
[----:B------:R-:W-:Y:S02]  /*22f0*/  PRMT R9, R6, 0x7771, RZ ;  /* 0x0000777106097816 */ /* 0x000fe400000000ff */
[----:B------:R-:W-:Y:S01]  /*2300*/  PRMT R13, R4, 0x7773, RZ ;  /* 0x00007773040d7816 */ /* 0x000fe200000000ff */
[----:B------:R-:W-:Y:S01]  /*2310*/  IMAD R10, R10, 0x1000000, R11 ;  /* 0x010000000a0a7824 */ /* 0x000fe200078e020b */
[----:B------:R-:W-:Y:S01]  /*2320*/  PRMT R11, R4, 0x7772, RZ ;  /* 0x00007772040b7816 */ /* 0x000fe200000000ff */
[----:B------:R-:W-:Y:S01]  /*2330*/  IMAD.U32 R9, R9, 0x10000, RZ ;  /* 0x0001000009097824 */ /* 0x000fe200078e00ff */
[----:B------:R-:W-:-:S02]  /*2340*/  LOP3.LUT R28, R15, 0xff0000, RZ, 0xc0, !PT ;  /* 0x00ff00000f1c7812 */ /* 0x000fc400078ec0ff */
[----:B------:R-:W-:Y:S01]  /*2350*/  PRMT R15, R5, 0x7772, RZ ;  /* 0x00007772050f7816 */ /* 0x000fe200000000ff */
[----:B------:R-:W-:Y:S01]  /*2360*/  IMAD.SHL.U32 R4, R11, 0x100, RZ ;  /* 0x000001000b047824 */ /* 0x000fe200078e00ff */
[----:B------:R-:W-:Y:S02]  /*2370*/  LOP3.LUT R14, R9, 0xff0000, RZ, 0xc0, !PT ;  /* 0x00ff0000090e7812 */ /* 0x000fe400078ec0ff */
[C---:B------:R-:W-:Y:S01]  /*2380*/  PRMT R11, R6.reuse, 0x7770, RZ ;  /* 0x00007770060b7816 */ /* 0x040fe200000000ff */
[----:B------:R-:W-:Y:S01]  /*2390*/  IMAD.SHL.U32 R15, R15, 0x100, RZ ;  /* 0x000001000f0f7824 */ /* 0x000fe200078e00ff */
[----:B------:R-:W-:Y:S02]  /*23a0*/  LOP3.LUT R4, R13, R8, R4, 0xfe, !PT ;  /* 0x000000080d047212 */ /* 0x000fe400078efe04 */
[----:B------:R-:W-:Y:S01]  /*23b0*/  PRMT R9, R7, 0x7770, RZ ;  /* 0x0000777007097816 */ /* 0x000fe200000000ff */
[----:B------:R-:W-:Y:S01]  /*23c0*/  IMAD R11, R11, 0x1000000, R14 ;  /* 0x010000000b0b7824 */ /* 0x000fe200078e020e */
[----:B------:R-:W-:-:S02]  /*23d0*/  PRMT R14, R6, 0x7772, RZ ;  /* 0x00007772060e7816 */ /* 0x000fc400000000ff */
[----:B------:R-:W-:Y:S01]  /*23e0*/  PRMT R13, R7, 0x7772, RZ ;  /* 0x00007772070d7816 */ /* 0x000fe200000000ff */
[----:B------:R-:W-:Y:S01]  /*23f0*/  IMAD R9, R9, 0x1000000, R28 ;  /* 0x0100000009097824 */ /* 0x000fe200078e021c */
[----:B------:R-:W-:Y:S01]  /*2400*/  PRMT R8, R7, 0x7773, RZ ;  /* 0x0000777307087816 */ /* 0x000fe200000000ff */
[----:B------:R-:W-:Y:S01]  /*2410*/  IMAD.SHL.U32 R14, R14, 0x100, RZ ;  /* 0x000001000e0e7824 */ /* 0x000fe200078e00ff */
[----:B------:R-:W-:Y:S01]  /*2420*/  PRMT R5, R5, 0x7773, RZ ;  /* 0x0000777305057816 */ /* 0x000fe200000000ff */
[----:B------:R-:W-:Y:S01]  /*2430*/  IMAD.SHL.U32 R7, R13, 0x100, RZ ;  /* 0x000001000d077824 */ /* 0x000fe200078e00ff */
[----:B------:R-:W-:Y:S02]  /*2440*/  PRMT R6, R6, 0x7773, RZ ;  /* 0x0000777306067816 */ /* 0x000fe400000000ff */
[----:B------:R-:W-:Y:S02]  /*2450*/  LOP3.LUT R5, R5, R10, R15, 0xfe, !PT ;  /* 0x0000000a05057212 */ /* 0x000fe400078efe0f */
[----:B------:R-:W-:-:S02]  /*2460*/  LOP3.LUT R6, R6, R11, R14, 0xfe, !PT ;  /* 0x0000000b06067212 */ /* 0x000fc400078efe0e */
[----:B------:R-:W-:-:S05]  /*2470*/  LOP3.LUT R7, R8, R9, R7, 0xfe, !PT ;  /* 0x0000000908077212 */ /* 0x000fca00078efe07 */
[----:B------:R0:W-:Y:S04]  /*2480*/  STL.128 [R0+0x10], R4 ;  /* 0x0000100400007387 */ /* 0x0001e80000100c00 */
[----:B------:R-:W2:Y:S02]  /*2490*/  LDL.128 R8, [R1+0x130] ;  /* 0x0001300001087983 */ /* 0x000ea40000100c00 */
[----:B--2---:R-:W-:Y:S02]  /*24a0*/  PRMT R14, R8, 0x7771, RZ ;  /* 0x00007771080e7816 */ /* 0x004fe400000000ff */
[----:B------:R-:W-:Y:S02]  /*24b0*/  PRMT R13, R9, 0x7771, RZ ;  /* 0x00007771090d7816 */ /* 0x000fe400000000ff */
[----:B0-----:R-:W-:Y:S01]  /*24c0*/  PRMT R4, R10, 0x7771, RZ ;  /* 0x000077710a047816 */ /* 0x001fe200000000ff */
[----:B------:R-:W-:Y:S01]  /*24d0*/  IMAD.U32 R14, R14, 0x10000, RZ ;  /* 0x000100000e0e7824 */ /* 0x000fe200078e00ff */
[----:B------:R-:W-:Y:S01]  /*24e0*/  PRMT R6, R11, 0x7771, RZ ;  /* 0x000077710b067816 */ /* 0x000fe200000000ff */
[----:B------:R-:W-:Y:S01]  /*24f0*/  IMAD.U32 R13, R13, 0x10000, RZ ;  /* 0x000100000d0d7824 */ /* 0x000fe200078e00ff */
[----:B------:R-:W-:-:S02]  /*2500*/  PRMT R15, R8, 0x7770, RZ ;  /* 0x00007770080f7816 */ /* 0x000fc400000000ff */
[----:B------:R-:W-:Y:S01]  /*2510*/  LOP3.LUT R28, R14, 0xff0000, RZ, 0xc0, !PT ;  /* 0x00ff00000e1c7812 */ /* 0x000fe200078ec0ff */
[----:B------:R-:W-:Y:S01]  /*2520*/  IMAD.U32 R6, R6, 0x10000, RZ ;  /* 0x0001000006067824 */ /* 0x000fe200078e00ff */
[----:B------:R-:W-:Y:S02]  /*2530*/  PRMT R14, R9, 0x7770, RZ ;  /* 0x00007770090e7816 */ /* 0x000fe400000000ff */
[----:B------:R-:W-:Y:S01]  /*2540*/  LOP3.LUT R27, R13, 0xff0000, RZ, 0xc0, !PT ;  /* 0x00ff00000d1b7812 */ /* 0x000fe200078ec0ff */
[----:B------:R-:W-:Y:S01]  /*2550*/  IMAD R13, R15, 0x1000000, R28 ;  /* 0x010000000f0d7824 */ /* 0x000fe200078e021c */
[----:B------:R-:W-:-:S03]  /*2560*/  PRMT R7, R8, 0x7772, RZ ;  /* 0x0000777208077816 */ /* 0x000fc600000000ff */
[----:B------:R-:W-:Y:S02]  /*2570*/  IMAD R5, R14, 0x1000000, R27 ;  /* 0x010000000e057824 */ /* 0x000fe400078e021b */
[----:B------:R-:W-:Y:S01]  /*2580*/  IMAD.U32 R14, R4, 0x10000, RZ ;  /* 0x00010000040e7824 */ /* 0x000fe200078e00ff */
[----:B------:R-:W-:Y:S01]  /*2590*/  PRMT R4, R8, 0x7773, RZ ;  /* 0x0000777308047816 */ /* 0x000fe200000000ff */
[----:B------:R-:W-:Y:S01]  /*25a0*/  IMAD.SHL.U32 R8, R7, 0x100, RZ ;  /* 0x0000010007087824 */ /* 0x000fe200078e00ff */
[----:B------:R-:W-:Y:S02]  /*25b0*/  PRMT R7, R11, 0x7770, RZ ;  /* 0x000077700b077816 */ /* 0x000fe400000000ff */
[----:B------:R-:W-:Y:S02]  /*25c0*/  LOP3.LUT R15, R14, 0xff0000, RZ, 0xc0, !PT ;  /* 0x00ff00000e0f7812 */ /* 0x000fe400078ec0ff */
[----:B------:R-:W-:Y:S02]  /*25d0*/  LOP3.LUT R14, R6, 0xff0000, RZ, 0xc0, !PT ;  /* 0x00ff0000060e7812 */ /* 0x000fe400078ec0ff */
[----:B------:R-:W-:-:S02]  /*25e0*/  PRMT R6, R10, 0x7770, RZ ;  /* 0x000077700a067816 */ /* 0x000fc400000000ff */
[----:B------:R-:W-:Y:S01]  /*25f0*/  LOP3.LUT R4, R4, R13, R8, 0xfe, !PT ;  /* 0x0000000d04047212 */ /* 0x000fe200078efe08 */
[----:B------:R-:W-:Y:S01]  /*2600*/  IMAD R7, R7, 0x1000000, R14 ;  /* 0x0100000007077824 */ /* 0x000fe200078e020e */
[C---:B------:R-:W-:Y:S01]  /*2610*/  PRMT R14, R9.reuse, 0x7773, RZ ;  /* 0x00007773090e7816 */ /* 0x040fe200000000ff */
[----:B------:R-:W-:Y:S01]  /*2620*/  IMAD R6, R6, 0x1000000, R15 ;  /* 0x0100000006067824 */ /* 0x000fe200078e020f */
[----:B------:R-:W-:Y:S02]  /*2630*/  PRMT R15, R9, 0x7772, RZ ;  /* 0x00007772090f7816 */ /* 0x000fe400000000ff */
[C---:B------:R-:W-:Y:S02]  /*2640*/  PRMT R13, R10.reuse, 0x7772, RZ ;  /* 0x000077720a0d7816 */ /* 0x040fe400000000ff */
[----:B------:R-:W-:Y:S01]  /*2650*/  PRMT R9, R10, 0x7773, RZ ;  /* 0x000077730a097816 */ /* 0x000fe200000000ff */
[----:B------:R-:W-:Y:S01]  /*2660*/  IMAD.SHL.U32 R15, R15, 0x100, RZ ;  /* 0x000001000f0f7824 */ /* 0x000fe200078e00ff */
[----:B------:R-:W-:Y:S01]  /*2670*/  PRMT R10, R11, 0x7772, RZ ;  /* 0x000077720b0a7816 */ /* 0x000fe200000000ff */
[----:B------:R-:W-:Y:S01]  /*2680*/  IMAD.SHL.U32 R13, R13, 0x100, RZ ;  /* 0x000001000d0d7824 */ /* 0x000fe200078e00ff */
[----:B------:R-:W-:-:S02]  /*2690*/  PRMT R8, R11, 0x7773, RZ ;  /* 0x000077730b087816 */ /* 0x000fc400000000ff */
[----:B------:R-:W-:Y:S01]  /*26a0*/  LOP3.LUT R5, R14, R5, R15, 0xfe, !PT ;  /* 0x000000050e057212 */ /* 0x000fe200078efe0f */
[----:B------:R-:W-:Y:S01]  /*26b0*/  IMAD.SHL.U32 R10, R10, 0x100, RZ ;  /* 0x000001000a0a7824 */ /* 0x000fe200078e00ff */
[----:B------:R-:W-:-:S04]  /*26c0*/  LOP3.LUT R6, R9, R6, R13, 0xfe, !PT ;  /* 0x0000000609067212 */ /* 0x000fc800078efe0d */
[----:B------:R-:W-:-:S05]  /*26d0*/  LOP3.LUT R7, R8, R7, R10, 0xfe, !PT ;  /* 0x0000000708077212 */ /* 0x000fca00078efe0a */
[----:B------:R0:W-:Y:S04]  /*26e0*/  STL.128 [R0+0x20], R4 ;  /* 0x0000200400007387 */ /* 0x0001e80000100c00 */
[----:B------:R-:W2:Y:S01]  /*26f0*/  LDL.128 R8, [R1+0x140] ;  /* 0x0001400001087983 */ /* 0x000ea20000100c00 */
[----:B------:R-:W-:Y:S01]  /*2700*/  UMOV UR4, URZ ;  /* 0x000000ff00047c82 */ /* 0x000fe20008000000 */
        /* <DEDUP_REMOVED lines=23> */
[----:B------:R-:W-:Y:S01]  /*2880*/  PRMT R14, R10, 0x7772, RZ ;  /* 0x000077720a0e7816 */ /* 0x000fe200000000ff */
[----:B------:R-:W-:Y:S01]  /*2890*/  IMAD R6, R6, 0x1000000, R15 ;  /* 0x0100000006067824 */ /* 0x000fe200078e020f */
[----:B------:R-:W-:Y:S02]  /*28a0*/  PRMT R9, R10, 0x7773, RZ ;  /* 0x000077730a097816 */ /* 0x000fe400000000ff */
[----:B------:R-:W-:Y:S01]  /*28b0*/  PRMT R15, R8, 0x7772, RZ ;  /* 0x00007772080f7816 */ /* 0x000fe200000000ff */
[----:B------:R-:W-:Y:S01]  /*28c0*/  IMAD.SHL.U32 R14, R14, 0x100, RZ ;  /* 0x000001000e0e7824 */ /* 0x000fe200078e00ff */
[----:B------:R-:W-:Y:S02]  /*28d0*/  PRMT R10, R11, 0x7772, RZ ;  /* 0x000077720b0a7816 */ /* 0x000fe400000000ff */
[----:B------:R-:W-:Y:S01]  /*28e0*/  PRMT R4, R8, 0x7773, RZ ;  /* 0x0000777308047816 */ /* 0x000fe200000000ff */
[----:B------:R-:W-:Y:S01]  /*28f0*/  IMAD.SHL.U32 R15, R15, 0x100, RZ ;  /* 0x000001000f0f7824 */ /* 0x000fe200078e00ff */
[----:B------:R-:W-:Y:S01]  /*2900*/  PRMT R8, R11, 0x7773, RZ ;  /* 0x000077730b087816 */ /* 0x000fe200000000ff */
[----:B------:R-:W-:Y:S01]  /*2910*/  IMAD.SHL.U32 R10, R10, 0x100, RZ ;  /* 0x000001000a0a7824 */ /* 0x000fe200078e00ff */
[----:B------:R-:W-:Y:S01]  /*2920*/  LOP3.LUT R6, R9, R6, R14, 0xfe, !PT ;  /* 0x0000000609067212 */ /* 0x000fe200078efe0e */
[----:B------:R-:W-:Y:S01]  /*2930*/  IMAD.MOV.U32 R14, RZ, RZ, R24 ;  /* 0x000000ffff0e7224 */ /* 0x000fe200078e0018 */
[----:B------:R-:W-:-:S02]  /*2940*/  LOP3.LUT R4, R4, R13, R15, 0xfe, !PT ;  /* 0x0000000d04047212 */ /* 0x000fc400078efe0f */
[----:B------:R-:W-:-:S05]  /*2950*/  LOP3.LUT R7, R8, R7, R10, 0xfe, !PT ;  /* 0x0000000708077212 */ /* 0x000fca00078efe0a */
[----:B------:R0:W-:Y:S02]  /*2960*/  STL.128 [R0+0x30], R4 ;  /* 0x0000300400007387 */ /* 0x0001e40000100c00 */
.L_x_6:
[--C-:B------:R-:W-:Y:S01]  /*2970*/  SHF.R.U32.HI R8, RZ, 0xa, R6.reuse ;  /* 0x0000000aff087819 */ /* 0x100fe20000011606 */
[----:B------:R-:W2:Y:S01]  /*2980*/  LDL R13, [R14] ;  /* 0x000000000e0d7983 */ /* 0x000ea20000100800 */
[C-C-:B0-----:R-:W-:Y:S02]  /*2990*/  SHF.L.W.U32.HI R5, R6.reuse, 0xf, R6.reuse ;  /* 0x0000000f06057819 */ /* 0x141fe40000010e06 */
[--C-:B------:R-:W-:Y:S01]  /*29a0*/  SHF.R.U32.HI R11, RZ, 0xa, R7.reuse ;  /* 0x0000000aff0b7819 */ /* 0x100fe20000011607 */
[----:B------:R-:W3:Y:S01]  /*29b0*/  LDL R9, [R14+-0x20] ;  /* 0xffffe0000e097983 */ /* 0x000ee20000100800 */
[C-C-:B------:R-:W-:Y:S02]  /*29c0*/  SHF.L.W.U32.HI R10, R7.reuse, 0xf, R7.reuse ;  /* 0x0000000f070a7819 */ /* 0x140fe40000010e07 */
[----:B------:R-:W-:Y:S02]  /*29d0*/  SHF.L.W.U32.HI R6, R6, 0xd, R6 ;  /* 0x0000000d06067819 */ /* 0x000fe40000010e06 */
[----:B------:R-:W-:-:S02]  /*29e0*/  SHF.L.W.U32.HI R7, R7, 0xd, R7 ;  /* 0x0000000d07077819 */ /* 0x000fc40000010e07 */
[----:B------:R-:W-:Y:S02]  /*29f0*/  LOP3.LUT R15, R8, R5, R6, 0x96, !PT ;  /* 0x00000005080f7212 */ /* 0x000fe400078e9606 */
[----:B------:R-:W-:Y:S01]  /*2a00*/  LOP3.LUT R8, R11, R10, R7, 0x96, !PT ;  /* 0x0000000a0b087212 */ /* 0x000fe200078e9607 */
[----:B------:R-:W4:Y:S04]  /*2a10*/  LDL R5, [R14+-0x14] ;  /* 0xffffec000e057983 */ /* 0x000f280000100800 */
[----:B------:R-:W5:Y:S04]  /*2a20*/  LDL.64 R6, [R14+0x4] ;  /* 0x000004000e067983 */ /* 0x000f680000100a00 */
[----:B------:R-:W4:Y:S01]  /*2a30*/  LDL.64 R10, [R14+-0x1c] ;  /* 0xffffe4000e0a7983 */ /* 0x000f220000100a00 */
[----:B--2---:R-:W-:-:S02]  /*2a40*/  IADD3 R13, PT, PT, R12, R15, R13 ;  /* 0x0000000f0c0d7210 */ /* 0x004fc40007ffe00d */
[C-C-:B---3--:R-:W-:Y:S02]  /*2a50*/  SHF.L.W.U32.HI R12, R9.reuse, 0x19, R9.reuse ;  /* 0x00000019090c7819 */ /* 0x148fe40000010e09 */
[--C-:B------:R-:W-:Y:S02]  /*2a60*/  SHF.L.W.U32.HI R15, R9, 0xe, R9.reuse ;  /* 0x0000000e090f7819 */ /* 0x100fe40000010e09 */
[----:B------:R-:W-:-:S04]  /*2a70*/  SHF.R.U32.HI R27, RZ, 0x3, R9 ;  /* 0x00000003ff1b7819 */ /* 0x000fc80000011609 */
[----:B------:R-:W-:Y:S02]  /*2a80*/  LOP3.LUT R12, R27, R12, R15, 0x96, !PT ;  /* 0x0000000c1b0c7212 */ /* 0x000fe400078e960f */
[----:B-----5:R-:W-:Y:S02]  /*2a90*/  IADD3 R28, PT, PT, R9, R8, R6 ;  /* 0x00000008091c7210 */ /* 0x020fe40007ffe006 */
[C-C-:B----4-:R-:W-:Y:S02]  /*2aa0*/  SHF.L.W.U32.HI R6, R10.reuse, 0x19, R10.reuse ;  /* 0x000000190a067819 */ /* 0x150fe40000010e0a */
[--C-:B------:R-:W-:Y:S02]  /*2ab0*/  SHF.L.W.U32.HI R9, R10, 0xe, R10.reuse ;  /* 0x0000000e0a097819 */ /* 0x100fe40000010e0a */
[----:B------:R-:W-:-:S04]  /*2ac0*/  SHF.R.U32.HI R8, RZ, 0x3, R10 ;  /* 0x00000003ff087819 */ /* 0x000fc8000001160a */
[----:B------:R-:W-:Y:S01]  /*2ad0*/  LOP3.LUT R9, R8, R6, R9, 0x96, !PT ;  /* 0x0000000608097212 */ /* 0x000fe200078e9609 */
[----:B------:R-:W-:-:S04]  /*2ae0*/  IMAD.IADD R8, R12, 0x1, R13 ;  /* 0x000000010c087824 */ /* 0x000fc800078e020d */
[----:B------:R-:W-:Y:S01]  /*2af0*/  IMAD.IADD R9, R9, 0x1, R28 ;  /* 0x0000000109097824 */ /* 0x000fe200078e021c */
[C-C-:B------:R-:W-:Y:S02]  /*2b00*/  SHF.L.W.U32.HI R6, R8.reuse, 0xf, R8.reuse ;  /* 0x0000000f08067819 */ /* 0x140fe40000010e08 */
[--C-:B------:R-:W-:Y:S02]  /*2b10*/  SHF.L.W.U32.HI R13, R8, 0xd, R8.reuse ;  /* 0x0000000d080d7819 */ /* 0x100fe40000010e08 */
[----:B------:R-:W-:Y:S02]  /*2b20*/  SHF.R.U32.HI R12, RZ, 0xa, R8 ;  /* 0x0000000aff0c7819 */ /* 0x000fe40000011608 */
[----:B------:R-:W-:Y:S02]  /*2b30*/  SHF.R.U32.HI R15, RZ, 0xa, R9 ;  /* 0x0000000aff0f7819 */ /* 0x000fe40000011609 */
[----:B------:R-:W-:Y:S02]  /*2b40*/  LOP3.LUT R6, R12, R6, R13, 0x96, !PT ;  /* 0x000000060c067212 */ /* 0x000fe400078e960d */
[----:B------:R-:W-:-:S02]  /*2b50*/  SHF.L.W.U32.HI R12, R9, 0xf, R9 ;  /* 0x0000000f090c7819 */ /* 0x000fc40000010e09 */
[----:B------:R-:W-:Y:S02]  /*2b60*/  SHF.L.W.U32.HI R13, R9, 0xd, R9 ;  /* 0x0000000d090d7819 */ /* 0x000fe40000010e09 */
[----:B------:R-:W-:Y:S02]  /*2b70*/  IADD3 R10, PT, PT, R10, R6, R7 ;  /* 0x000000060a0a7210 */ /* 0x000fe40007ffe007 */
[----:B------:R-:W-:Y:S02]  /*2b80*/  LOP3.LUT R13, R15, R12, R13, 0x96, !PT ;  /* 0x0000000c0f0d7212 */ /* 0x000fe400078e960d */
[C-C-:B------:R-:W-:Y:S01]  /*2b90*/  SHF.L.W.U32.HI R6, R11.reuse, 0x19, R11.reuse ;  /* 0x000000190b067819 */ /* 0x140fe20000010e0b */
[----:B------:R-:W2:Y:S01]  /*2ba0*/  LDL R15, [R14+-0x10] ;  /* 0xfffff0000e0f7983 */ /* 0x000ea20000100800 */
[--C-:B------:R-:W-:Y:S02]  /*2bb0*/  SHF.L.W.U32.HI R7, R11, 0xe, R11.reuse ;  /* 0x0000000e0b077819 */ /* 0x100fe40000010e0b */
[----:B------:R-:W-:-:S04]  /*2bc0*/  SHF.R.U32.HI R12, RZ, 0x3, R11 ;  /* 0x00000003ff0c7819 */ /* 0x000fc8000001160b */
[----:B------:R-:W-:Y:S02]  /*2bd0*/  LOP3.LUT R7, R12, R6, R7, 0x96, !PT ;  /* 0x000000060c077212 */ /* 0x000fe400078e9607 */
[----:B------:R-:W-:Y:S02]  /*2be0*/  IADD3 R12, PT, PT, R11, R13, R4 ;  /* 0x0000000d0b0c7210 */ /* 0x000fe40007ffe004 */
[C-C-:B------:R-:W-:Y:S02]  /*2bf0*/  SHF.L.W.U32.HI R4, R5.reuse, 0x19, R5.reuse ;  /* 0x0000001905047819 */ /* 0x140fe40000010e05 */
[--C-:B------:R-:W-:Y:S02]  /*2c00*/  SHF.L.W.U32.HI R11, R5, 0xe, R5.reuse ;  /* 0x0000000e050b7819 */ /* 0x100fe40000010e05 */
[----:B------:R-:W-:-:S04]  /*2c10*/  SHF.R.U32.HI R6, RZ, 0x3, R5 ;  /* 0x00000003ff067819 */ /* 0x000fc80000011605 */
[----:B------:R-:W-:Y:S01]  /*2c20*/  LOP3.LUT R11, R6, R4, R11, 0x96, !PT ;  /* 0x00000004060b7212 */ /* 0x000fe200078e960b */
[----:B------:R-:W-:Y:S01]  /*2c30*/  IMAD.IADD R10, R7, 0x1, R10 ;  /* 0x00000001070a7824 */ /* 0x000fe200078e020a */
[----:B------:R-:W3:Y:S03]  /*2c40*/  LDL R4, [R14+0x10] ;  /* 0x000010000e047983 */ /* 0x000ee60000100800 */
[----:B------:R-:W-:Y:S01]  /*2c50*/  IMAD.IADD R11, R11, 0x1, R12 ;  /* 0x000000010b0b7824 */ /* 0x000fe200078e020c */
[C-C-:B------:R-:W-:Y:S02]  /*2c60*/  SHF.L.W.U32.HI R6, R10.reuse, 0xf, R10.reuse ;  /* 0x0000000f0a067819 */ /* 0x140fe40000010e0a */
[--C-:B------:R-:W-:Y:S02]  /*2c70*/  SHF.L.W.U32.HI R7, R10, 0xd, R10.reuse ;  /* 0x0000000d0a077819 */ /* 0x100fe40000010e0a */
[----:B------:R-:W-:-:S02]  /*2c80*/  SHF.R.U32.HI R12, RZ, 0xa, R10 ;  /* 0x0000000aff0c7819 */ /* 0x000fc4000001160a */
[C-C-:B------:R-:W-:Y:S02]  /*2c90*/  SHF.L.W.U32.HI R13, R11.reuse, 0xd, R11.reuse ;  /* 0x0000000d0b0d7819 */ /* 0x140fe40000010e0b */
[--C-:B------:R-:W-:Y:S02]  /*2ca0*/  SHF.L.W.U32.HI R27, R11, 0xf, R11.reuse ;  /* 0x0000000f0b1b7819 */ /* 0x100fe40000010e0b */
[----:B------:R-:W-:Y:S02]  /*2cb0*/  SHF.R.U32.HI R29, RZ, 0xa, R11 ;  /* 0x0000000aff1d7819 */ /* 0x000fe4000001160b */
[----:B------:R-:W-:Y:S02]  /*2cc0*/  LOP3.LUT R28, R12, R6, R7, 0x96, !PT ;  /* 0x000000060c1c7212 */ /* 0x000fe400078e9607 */
[----:B------:R-:W-:Y:S01]  /*2cd0*/  LOP3.LUT R27, R29, R27, R13, 0x96, !PT ;  /* 0x0000001b1d1b7212 */ /* 0x000fe200078e960d */
[----:B------:R-:W4:Y:S04]  /*2ce0*/  LDL.64 R6, [R14+0x14] ;  /* 0x000014000e067983 */ /* 0x000f280000100a00 */
[----:B------:R-:W5:Y:S04]  /*2cf0*/  LDL.64 R12, [R14+-0xc] ;  /* 0xfffff4000e0c7983 */ /* 0x000f680000100a00 */
[----:B------:R0:W-:Y:S04]  /*2d00*/  STL.128 [R14+0x1c], R8 ;  /* 0x00001c080e007387 */ /* 0x0001e80000100c00 */
[----:B0-----:R-:W5:Y:S01]  /*2d10*/  LDL R9, [R14+-0x4] ;  /* 0xfffffc000e097983 */ /* 0x001f620000100800 */
[----:B--2---:R-:W-:-:S02]  /*2d20*/  SHF.L.W.U32.HI R10, R15, 0xe, R15 ;  /* 0x0000000e0f0a7819 */ /* 0x004fc40000010e0f */
[--C-:B------:R-:W-:Y:S02]  /*2d30*/  SHF.R.U32.HI R11, RZ, 0x3, R15.reuse ;  /* 0x00000003ff0b7819 */ /* 0x100fe4000001160f */
[----:B---3--:R-:W-:Y:S02]  /*2d40*/  IADD3 R4, PT, PT, R5, R28, R4 ;  /* 0x0000001c05047210 */ /* 0x008fe40007ffe004 */
[----:B------:R-:W-:-:S04]  /*2d50*/  SHF.L.W.U32.HI R5, R15, 0x19, R15 ;  /* 0x000000190f057819 */ /* 0x000fc80000010e0f */
[----:B------:R-:W-:-:S05]  /*2d60*/  LOP3.LUT R5, R11, R5, R10, 0x96, !PT ;  /* 0x000000050b057212 */ /* 0x000fca00078e960a */
[----:B------:R-:W-:Y:S01]  /*2d70*/  IMAD.IADD R4, R5, 0x1, R4 ;  /* 0x0000000105047824 */ /* 0x000fe200078e0204 */
[----:B----4-:R-:W-:Y:S02]  /*2d80*/  IADD3 R27, PT, PT, R15, R27, R6 ;  /* 0x0000001b0f1b7210 */ /* 0x010fe40007ffe006 */
[C-C-:B-----5:R-:W-:Y:S02]  /*2d90*/  SHF.L.W.U32.HI R6, R12.reuse, 0x19, R12.reuse ;  /* 0x000000190c067819 */ /* 0x160fe40000010e0c */
[--C-:B------:R-:W-:Y:S02]  /*2da0*/  SHF.L.W.U32.HI R11, R12, 0xe, R12.reuse ;  /* 0x0000000e0c0b7819 */ /* 0x100fe40000010e0c */
[----:B------:R-:W-:-:S04]  /*2db0*/  SHF.R.U32.HI R10, RZ, 0x3, R12 ;  /* 0x00000003ff0a7819 */ /* 0x000fc8000001160c */
[----:B------:R-:W-:Y:S02]  /*2dc0*/  LOP3.LUT R6, R10, R6, R11, 0x96, !PT ;  /* 0x000000060a067212 */ /* 0x000fe400078e960b */
[--C-:B------:R-:W-:Y:S02]  /*2dd0*/  SHF.L.W.U32.HI R11, R4, 0xd, R4.reuse ;  /* 0x0000000d040b7819 */ /* 0x100fe40000010e04 */
[--C-:B------:R-:W-:Y:S01]  /*2de0*/  SHF.R.U32.HI R10, RZ, 0xa, R4.reuse ;  /* 0x0000000aff0a7819 */ /* 0x100fe20000011604 */
[----:B------:R-:W-:Y:S01]  /*2df0*/  IMAD.IADD R5, R6, 0x1, R27 ;  /* 0x0000000106057824 */ /* 0x000fe200078e021b */
[----:B------:R-:W-:Y:S01]  /*2e00*/  SHF.L.W.U32.HI R6, R4, 0xf, R4 ;  /* 0x0000000f04067819 */ /* 0x000fe20000010e04 */
[----:B------:R-:W2:Y:S03]  /*2e10*/  LDL R27, [R14] ;  /* 0x000000000e1b7983 */ /* 0x000ea60000100800 */
[----:B------:R-:W-:-:S02]  /*2e20*/  LOP3.LUT R6, R10, R6, R11, 0x96, !PT ;  /* 0x000000060a067212 */ /* 0x000fc400078e960b */
[C-C-:B------:R-:W-:Y:S02]  /*2e30*/  SHF.L.W.U32.HI R10, R5.reuse, 0xf, R5.reuse ;  /* 0x0000000f050a7819 */ /* 0x140fe40000010e05 */
[--C-:B------:R-:W-:Y:S02]  /*2e40*/  SHF.L.W.U32.HI R11, R5, 0xd, R5.reuse ;  /* 0x0000000d050b7819 */ /* 0x100fe40000010e05 */
[----:B------:R-:W-:Y:S02]  /*2e50*/  SHF.R.U32.HI R15, RZ, 0xa, R5 ;  /* 0x0000000aff0f7819 */ /* 0x000fe40000011605 */
[----:B------:R-:W-:Y:S02]  /*2e60*/  IADD3 R6, PT, PT, R12, R6, R7 ;  /* 0x000000060c067210 */ /* 0x000fe40007ffe007 */
[----:B------:R-:W-:Y:S02]  /*2e70*/  LOP3.LUT R15, R15, R10, R11, 0x96, !PT ;  /* 0x0000000a0f0f7212 */ /* 0x000fe400078e960b */
[----:B------:R-:W-:-:S02]  /*2e80*/  SHF.L.W.U32.HI R7, R13, 0x19, R13 ;  /* 0x000000190d077819 */ /* 0x000fc40000010e0d */
[C-C-:B------:R-:W-:Y:S02]  /*2e90*/  SHF.L.W.U32.HI R10, R13.reuse, 0xe, R13.reuse ;  /* 0x0000000e0d0a7819 */ /* 0x140fe40000010e0d */
[----:B------:R-:W-:Y:S02]  /*2ea0*/  SHF.R.U32.HI R11, RZ, 0x3, R13 ;  /* 0x00000003ff0b7819 */ /* 0x000fe4000001160d */
[----:B------:R-:W-:Y:S02]  /*2eb0*/  IADD3 R15, PT, PT, R13, R15, R8 ;  /* 0x0000000f0d0f7210 */ /* 0x000fe40007ffe008 */
[----:B------:R-:W-:Y:S02]  /*2ec0*/  LOP3.LUT R7, R11, R7, R10, 0x96, !PT ;  /* 0x000000070b077212 */ /* 0x000fe400078e960a */
[C-C-:B------:R-:W-:Y:S02]  /*2ed0*/  SHF.L.W.U32.HI R8, R9.reuse, 0x19, R9.reuse ;  /* 0x0000001909087819 */ /* 0x140fe40000010e09 */
[----:B------:R-:W-:-:S02]  /*2ee0*/  SHF.L.W.U32.HI R11, R9, 0xe, R9 ;  /* 0x0000000e090b7819 */ /* 0x000fc40000010e09 */
[----:B------:R-:W-:-:S04]  /*2ef0*/  SHF.R.U32.HI R10, RZ, 0x3, R9 ;  /* 0x00000003ff0a7819 */ /* 0x000fc80000011609 */
[----:B------:R-:W-:Y:S01]  /*2f00*/  LOP3.LUT R8, R10, R8, R11, 0x96, !PT ;  /* 0x000000080a087212 */ /* 0x000fe200078e960b */
[----:B------:R-:W-:-:S04]  /*2f10*/  IMAD.IADD R6, R7, 0x1, R6 ;  /* 0x0000000107067824 */ /* 0x000fc800078e0206 */
[----:B------:R-:W-:Y:S01]  /*2f20*/  IMAD.IADD R7, R8, 0x1, R15 ;  /* 0x0000000108077824 */ /* 0x000fe200078e020f */
[--C-:B------:R-:W-:Y:S01]  /*2f30*/  SHF.R.U32.HI R12, RZ, 0xa, R6.reuse ;  /* 0x0000000aff0c7819 */ /* 0x100fe20000011606 */
[----:B------:R-:W3:Y:S01]  /*2f40*/  LDL R8, [R14+0x20] ;  /* 0x000020000e087983 */ /* 0x000ee20000100800 */
[C-C-:B------:R-:W-:Y:S02]  /*2f50*/  SHF.L.W.U32.HI R10, R6.reuse, 0xf, R6.reuse ;  /* 0x0000000f060a7819 */ /* 0x140fe40000010e06 */
[C-C-:B------:R-:W-:Y:S02]  /*2f60*/  SHF.L.W.U32.HI R13, R7.reuse, 0xd, R7.reuse ;  /* 0x0000000d070d7819 */ /* 0x140fe40000010e07 */
[----:B------:R-:W-:Y:S02]  /*2f70*/  SHF.L.W.U32.HI R11, R6, 0xd, R6 ;  /* 0x0000000d060b7819 */ /* 0x000fe40000010e06 */
[--C-:B------:R-:W-:Y:S02]  /*2f80*/  SHF.L.W.U32.HI R28, R7, 0xf, R7.reuse ;  /* 0x0000000f071c7819 */ /* 0x100fe40000010e07 */
[----:B------:R-:W-:-:S02]  /*2f90*/  SHF.R.U32.HI R15, RZ, 0xa, R7 ;  /* 0x0000000aff0f7819 */ /* 0x000fc40000011607 */
[----:B------:R-:W-:Y:S02]  /*2fa0*/  LOP3.LUT R29, R12, R10, R11, 0x96, !PT ;  /* 0x0000000a0c1d7212 */ /* 0x000fe400078e960b */
[----:B------:R-:W-:Y:S01]  /*2fb0*/  LOP3.LUT R28, R15, R28, R13, 0x96, !PT ;  /* 0x0000001c0f1c7212 */ /* 0x000fe200078e960d */
[----:B------:R-:W4:Y:S04]  /*2fc0*/  LDL.64 R10, [R14+0x24] ;  /* 0x000024000e0a7983 */ /* 0x000f280000100a00 */
[----:B------:R-:W5:Y:S04]  /*2fd0*/  LDL.64 R12, [R14+0x4] ;  /* 0x000004000e0c7983 */ /* 0x000f680000100a00 */
[----:B------:R-:W5:Y:S04]  /*2fe0*/  LDL R15, [R14+0xc] ;  /* 0x00000c000e0f7983 */ /* 0x000f680000100800 */
[----:B------:R2:W-:Y:S02]  /*2ff0*/  STL.128 [R14+0x2c], R4 ;  /* 0x00002c040e007387 */ /* 0x0005e40000100c00 */
[----:B--2---:R-:W-:-:S02]  /*3000*/  SHF.L.W.U32.HI R5, R27, 0x19, R27 ;  /* 0x000000191b057819 */ /* 0x004fc40000010e1b */
[--C-:B------:R-:W-:Y:S02]  /*3010*/  SHF.L.W.U32.HI R6, R27, 0xe, R27.reuse ;  /* 0x0000000e1b067819 */ /* 0x100fe40000010e1b */
[----:B------:R-:W-:-:S04]  /*3020*/  SHF.R.U32.HI R7, RZ, 0x3, R27 ;  /* 0x00000003ff077819 */ /* 0x000fc8000001161b */
[----:B------:R-:W-:Y:S02]  /*3030*/  LOP3.LUT R5, R7, R5, R6, 0x96, !PT ;  /* 0x0000000507057212 */ /* 0x000fe400078e9606 */
[----:B---3--:R-:W-:-:S05]  /*3040*/  IADD3 R8, PT, PT, R9, R29, R8 ;  /* 0x0000001d09087210 */ /* 0x008fca0007ffe008 */
[----:B------:R-:W-:Y:S01]  /*3050*/  IMAD.IADD R8, R5, 0x1, R8 ;  /* 0x0000000105087824 */ /* 0x000fe200078e0208 */
[----:B----4-:R-:W-:Y:S02]  /*3060*/  IADD3 R10, PT, PT, R27, R28, R10 ;  /* 0x0000001c1b0a7210 */ /* 0x010fe40007ffe00a */
[C-C-:B-----5:R-:W-:Y:S01]  /*3070*/  SHF.L.W.U32.HI R6, R12.reuse, 0x19, R12.reuse ;  /* 0x000000190c067819 */ /* 0x160fe20000010e0c */
[----:B------:R-:W2:Y:S01]  /*3080*/  LDL R28, [R14+0x30] ;  /* 0x000030000e1c7983 */ /* 0x000ea20000100800 */
[--C-:B------:R-:W-:Y:S02]  /*3090*/  SHF.L.W.U32.HI R7, R12, 0xe, R12.reuse ;  /* 0x0000000e0c077819 */ /* 0x100fe40000010e0c */
[----:B------:R-:W-:-:S04]  /*30a0*/  SHF.R.U32.HI R9, RZ, 0x3, R12 ;  /* 0x00000003ff097819 */ /* 0x000fc8000001160c */
[----:B------:R-:W-:Y:S02]  /*30b0*/  LOP3.LUT R9, R9, R6, R7, 0x96, !PT ;  /* 0x0000000609097212 */ /* 0x000fe400078e9607 */
[C-C-:B------:R-:W-:Y:S02]  /*30c0*/  SHF.L.W.U32.HI R5, R8.reuse, 0xf, R8.reuse ;  /* 0x0000000f08057819 */ /* 0x140fe40000010e08 */
[----:B------:R-:W-:Y:S01]  /*30d0*/  SHF.L.W.U32.HI R6, R8, 0xd, R8 ;  /* 0x0000000d08067819 */ /* 0x000fe20000010e08 */
[----:B------:R-:W-:Y:S01]  /*30e0*/  IMAD.IADD R9, R9, 0x1, R10 ;  /* 0x0000000109097824 */ /* 0x000fe200078e020a */
[----:B------:R-:W-:-:S04]  /*30f0*/  SHF.R.U32.HI R7, RZ, 0xa, R8 ;  /* 0x0000000aff077819 */ /* 0x000fc80000011608 */
[----:B------:R-:W-:Y:S02]  /*3100*/  LOP3.LUT R5, R7, R5, R6, 0x96, !PT ;  /* 0x0000000507057212 */ /* 0x000fe400078e9606 */
[C-C-:B------:R-:W-:Y:S02]  /*3110*/  SHF.L.W.U32.HI R6, R9.reuse, 0xf, R9.reuse ;  /* 0x0000000f09067819 */ /* 0x140fe40000010e09 */
[--C-:B------:R-:W-:Y:S02]  /*3120*/  SHF.L.W.U32.HI R7, R9, 0xd, R9.reuse ;  /* 0x0000000d09077819 */ /* 0x100fe40000010e09 */
[----:B------:R-:W-:-:S04]  /*3130*/  SHF.R.U32.HI R10, RZ, 0xa, R9 ;  /* 0x0000000aff0a7819 */ /* 0x000fc80000011609 */
[----:B------:R-:W-:Y:S02]  /*3140*/  LOP3.LUT R27, R10, R6, R7, 0x96, !PT ;  /* 0x000000060a1b7212 */ /* 0x000fe400078e9607 */
[----:B------:R-:W-:Y:S02]  /*3150*/  IADD3 R10, PT, PT, R12, R5, R11 ;  /* 0x000000050c0a7210 */ /* 0x000fe40007ffe00b */
[C-C-:B------:R-:W-:Y:S02]  /*3160*/  SHF.L.W.U32.HI R5, R13.reuse, 0x19, R13.reuse ;  /* 0x000000190d057819 */ /* 0x140fe40000010e0d */
[C-C-:B------:R-:W-:Y:S02]  /*3170*/  SHF.L.W.U32.HI R6, R13.reuse, 0xe, R13.reuse ;  /* 0x0000000e0d067819 */ /* 0x140fe40000010e0d */
[----:B------:R-:W-:Y:S02]  /*3180*/  SHF.R.U32.HI R7, RZ, 0x3, R13 ;  /* 0x00000003ff077819 */ /* 0x000fe4000001160d */
[----:B------:R-:W-:-:S02]  /*3190*/  IADD3 R11, PT, PT, R13, R27, R4 ;  /* 0x0000001b0d0b7210 */ /* 0x000fc40007ffe004 */
[----:B------:R-:W-:Y:S01]  /*31a0*/  LOP3.LUT R5, R7, R5, R6, 0x96, !PT ;  /* 0x0000000507057212 */ /* 0x000fe200078e9606 */
[----:B------:R-:W3:Y:S01]  /*31b0*/  LDL R13, [R14+0x10] ;  /* 0x000010000e0d7983 */ /* 0x000ee20000100800 */
[C-C-:B------:R-:W-:Y:S02]  /*31c0*/  SHF.L.W.U32.HI R4, R15.reuse, 0x19, R15.reuse ;  /* 0x000000190f047819 */ /* 0x140fe40000010e0f */
        /* <DEDUP_REMOVED lines=8> */
[--C-:B------:R-:W-:Y:S02]  /*3250*/  SHF.R.U32.HI R7, RZ, 0xa, R11.reuse ;  /* 0x0000000aff077819 */ /* 0x100fe4000001160b */
[C-C-:B------:R-:W-:Y:S02]  /*3260*/  SHF.L.W.U32.HI R27, R11.reuse, 0xf, R11.reuse ;  /* 0x0000000f0b1b7819 */ /* 0x140fe40000010e0b */
[----:B------:R-:W-:-:S02]  /*3270*/  SHF.L.W.U32.HI R12, R11, 0xd, R11 ;  /* 0x0000000d0b0c7819 */ /* 0x000fc40000010e0b */
[----:B------:R-:W-:Y:S02]  /*3280*/  LOP3.LUT R29, R6, R4, R5, 0x96, !PT ;  /* 0x00000004061d7212 */ /* 0x000fe400078e9605 */
[----:B------:R-:W-:Y:S01]  /*3290*/  LOP3.LUT R27, R7, R27, R12, 0x96, !PT ;  /* 0x0000001b071b7212 */ /* 0x000fe200078e960c */
[----:B------:R-:W4:Y:S04]  /*32a0*/  LDL.64 R4, [R14+0x34] ;  /* 0x000034000e047983 */ /* 0x000f280000100a00 */
[----:B------:R-:W5:Y:S04]  /*32b0*/  LDL.64 R6, [R14+0x14] ;  /* 0x000014000e067983 */ /* 0x000f680000100a00 */
[----:B------:R-:W5:Y:S04]  /*32c0*/  LDL R12, [R14+0x1c] ;  /* 0x00001c000e0c7983 */ /* 0x000f680000100800 */
[----:B------:R3:W-:Y:S01]  /*32d0*/  STL.128 [R14+0x3c], R8 ;  /* 0x00003c080e007387 */ /* 0x0007e20000100c00 */
[----:B------:R-:W-:-:S04]  /*32e0*/  UIADD3 UR4, UPT, UPT, UR4, 0x10, URZ ;  /* 0x0000001004047890 */ /* 0x000fc8000fffe0ff */
[----:B------:R-:W-:Y:S01]  /*32f0*/  UISETP.NE.AND UP0, UPT, UR4, 0x30, UPT ;  /* 0x000000300400788c */ /* 0x000fe2000bf05270 */
[----:B--2---:R-:W-:Y:S02]  /*3300*/  IADD3 R28, PT, PT, R15, R29, R28 ;  /* 0x0000001d0f1c7210 */ /* 0x004fe40007ffe01c */
[C-C-:B---3--:R-:W-:Y:S02]  /*3310*/  SHF.L.W.U32.HI R9, R13.reuse, 0x19, R13.reuse ;  /* 0x000000190d097819 */ /* 0x148fe40000010e0d */
[--C-:B------:R-:W-:Y:S02]  /*3320*/  SHF.L.W.U32.HI R10, R13, 0xe, R13.reuse ;  /* 0x0000000e0d0a7819 */ /* 0x100fe40000010e0d */
[----:B------:R-:W-:-:S04]  /*3330*/  SHF.R.U32.HI R11, RZ, 0x3, R13 ;  /* 0x00000003ff0b7819 */ /* 0x000fc8000001160d */
[----:B------:R-:W-:Y:S02]  /*3340*/  LOP3.LUT R9, R11, R9, R10, 0x96, !PT ;  /* 0x000000090b097212 */ /* 0x000fe400078e960a */
[----:B----4-:R-:W-:Y:S02]  /*3350*/  IADD3 R27, PT, PT, R13, R27, R4 ;  /* 0x0000001b0d1b7210 */ /* 0x010fe40007ffe004 */
[C-C-:B-----5:R-:W-:Y:S02]  /*3360*/  SHF.L.W.U32.HI R4, R6.reuse, 0x19, R6.reuse ;  /* 0x0000001906047819 */ /* 0x160fe40000010e06 */
        /* <DEDUP_REMOVED lines=8> */
[----:B------:R-:W-:Y:S02]  /*33f0*/  SHF.L.W.U32.HI R28, R9, 0xd, R9 ;  /* 0x0000000d091c7819 */ /* 0x000fe40000010e09 */
[----:B------:R-:W-:Y:S02]  /*3400*/  LOP3.LUT R10, R13, R10, R11, 0x96, !PT ;  /* 0x0000000a0d0a7212 */ /* 0x000fe400078e960b */
[----:B------:R-:W-:-:S02]  /*3410*/  SHF.L.W.U32.HI R11, R9, 0xf, R9 ;  /* 0x0000000f090b7819 */ /* 0x000fc40000010e09 */
[----:B------:R-:W-:Y:S02]  /*3420*/  SHF.R.U32.HI R13, RZ, 0xa, R9 ;  /* 0x0000000aff0d7819 */ /* 0x000fe40000011609 */
[----:B------:R-:W-:Y:S02]  /*3430*/  IADD3 R5, PT, PT, R6, R10, R5 ;  /* 0x0000000a06057210 */ /* 0x000fe40007ffe005 */
[----:B------:R-:W-:Y:S02]  /*3440*/  LOP3.LUT R13, R13, R11, R28, 0x96, !PT ;  /* 0x0000000b0d0d7212 */ /* 0x000fe400078e961c */
[C-C-:B------:R-:W-:Y:S02]  /*3450*/  SHF.L.W.U32.HI R6, R7.reuse, 0x19, R7.reuse ;  /* 0x0000001907067819 */ /* 0x140fe40000010e07 */
[--C-:B------:R-:W-:Y:S02]  /*3460*/  SHF.L.W.U32.HI R11, R7, 0xe, R7.reuse ;  /* 0x0000000e070b7819 */ /* 0x100fe40000010e07 */
[----:B------:R-:W-:-:S02]  /*3470*/  SHF.R.U32.HI R10, RZ, 0x3, R7 ;  /* 0x00000003ff0a7819 */ /* 0x000fc40000011607 */
[----:B------:R-:W-:Y:S02]  /*3480*/  IADD3 R28, PT, PT, R7, R13, R8 ;  /* 0x0000000d071c7210 */ /* 0x000fe40007ffe008 */
[----:B------:R-:W-:Y:S02]  /*3490*/  LOP3.LUT R6, R10, R6, R11, 0x96, !PT ;  /* 0x000000060a067212 */ /* 0x000fe400078e960b */
[C-C-:B------:R-:W-:Y:S02]  /*34a0*/  SHF.L.W.U32.HI R7, R12.reuse, 0x19, R12.reuse ;  /* 0x000000190c077819 */ /* 0x140fe40000010e0c */
[--C-:B------:R-:W-:Y:S02]  /*34b0*/  SHF.L.W.U32.HI R8, R12, 0xe, R12.reuse ;  /* 0x0000000e0c087819 */ /* 0x100fe40000010e0c */
[----:B------:R-:W-:-:S04]  /*34c0*/  SHF.R.U32.HI R10, RZ, 0x3, R12 ;  /* 0x00000003ff0a7819 */ /* 0x000fc8000001160c */
[----:B------:R-:W-:Y:S01]  /*34d0*/  LOP3.LUT R7, R10, R7, R8, 0x96, !PT ;  /* 0x000000070a077212 */ /* 0x000fe200078e9608 */
[----:B------:R-:W-:Y:S02]  /*34e0*/  IMAD.IADD R6, R6, 0x1, R5 ;  /* 0x0000000106067824 */ /* 0x000fe400078e0205 */
[----:B------:R-:W-:Y:S02]  /*34f0*/  IMAD.MOV.U32 R5, RZ, RZ, R9 ;  /* 0x000000ffff057224 */ /* 0x000fe400078e0009 */
[----:B------:R-:W-:-:S05]  /*3500*/  IMAD.IADD R7, R7, 0x1, R28 ;  /* 0x0000000107077824 */ /* 0x000fca00078e021c */
[----:B------:R0:W-:Y:S02]  /*3510*/  STL.128 [R14+0x4c], R4 ;  /* 0x00004c040e007387 */ /* 0x0001e40000100c00 */
[----:B0-----:R-:W-:Y:S01]  /*3520*/  VIADD R14, R14, 0x40 ;  /* 0x000000400e0e7836 */ /* 0x001fe20000000000 */
[----:B------:R-:W-:Y:S06]  /*3530*/  BRA.U UP0, `(.L_x_6) ;  /* 0xfffffff5000c7547 */ /* 0x000fec000b83ffff */
[----:B------:R-:W-:Y:S01]  /*3540*/  IMAD.MOV.U32 R11, RZ, RZ, R22 ;  /* 0x000000ffff0b7224 */ /* 0x000fe200078e0016 */
        /* <DEDUP_REMOVED lines=8> */
.L_x_7:
[C-C-:B------:R-:W-:Y:S01]  /*35d0*/  SHF.L.W.U32.HI R5, R13.reuse, 0x1a, R13.reuse ;  /* 0x0000001a0d057819 */ /* 0x140fe20000010e0d */
[----:B------:R-:W-:Y:S01]  /*35e0*/  USHF.L.U32 UR5, UR4, 0x2, URZ ;  /* 0x0000000204057899 */ /* 0x000fe200080006ff */
[C-C-:B------:R-:W-:Y:S02]  /*35f0*/  SHF.L.W.U32.HI R6, R13.reuse, 0x15, R13.reuse ;  /* 0x000000150d067819 */ /* 0x140fe40000010e0d */
[----:B------:R-:W-:Y:S02]  /*3600*/  SHF.L.W.U32.HI R7, R13, 0x7, R13 ;  /* 0x000000070d077819 */ /* 0x000fe40000010e0d */
[----:B------:R-:W-:Y:S02]  /*3610*/  LOP3.LUT R27, R15, R13, R8, 0xb8, !PT ;  /* 0x0000000d0f1b7212 */ /* 0x000fe400078eb808 */
[----:B------:R-:W-:Y:S02]  /*3620*/  LOP3.LUT R5, R7, R5, R6, 0x96, !PT ;  /* 0x0000000507057212 */ /* 0x000fe400078e9606 */
[----:B------:R-:W-:-:S02]  /*3630*/  SHF.L.W.U32.HI R14, R11, 0x1e, R11 ;  /* 0x0000001e0b0e7819 */ /* 0x000fc40000010e0b */
[----:B------:R-:W-:Y:S01]  /*3640*/  IADD3 R27, PT, PT, R5, R27, R4 ;  /* 0x0000001b051b7210 */ /* 0x000fe20007ffe004 */
[----:B------:R-:W0:Y:S01]  /*3650*/  LDCU.64 UR6, c[0x3][UR5] ;  /* 0x00c00000050677ac */ /* 0x000e220008000a00 */
[C-C-:B------:R-:W-:Y:S02]  /*3660*/  SHF.L.W.U32.HI R5, R11.reuse, 0x13, R11.reuse ;  /* 0x000000130b057819 */ /* 0x140fe40000010e0b */
[----:B------:R-:W-:-:S04]  /*3670*/  SHF.L.W.U32.HI R4, R11, 0xa, R11 ;  /* 0x0000000a0b047819 */ /* 0x000fc80000010e0b */
[----:B------:R-:W-:Y:S02]  /*3680*/  LOP3.LUT R14, R4, R14, R5, 0x96, !PT ;  /* 0x0000000e040e7212 */ /* 0x000fe400078e9605 */
[----:B------:R-:W0:Y:S01]  /*3690*/  LDL.128 R4, [R0+UR5] ;  /* 0x0000000500047983 */ /* 0x000e220008100c00 */
[----:B------:R-:W-:-:S04]  /*36a0*/  UIADD3 UR4, UPT, UPT, UR4, 0x4, URZ ;  /* 0x0000000404047890 */ /* 0x000fc8000fffe0ff */
[----:B------:R-:W-:Y:S01]  /*36b0*/  UISETP.NE.AND UP0, UPT, UR4, 0x40, UPT ;  /* 0x000000400400788c */ /* 0x000fe2000bf05270 */
[----:B0-----:R-:W-:-:S05]  /*36c0*/  IADD3 R27, PT, PT, R4, UR6, R27 ;  /* 0x00000006041b7c10 */ /* 0x001fca000fffe01b */
[----:B------:R-:W-:Y:S01]  /*36d0*/  IMAD.IADD R4, R27, 0x1, R12 ;  /* 0x000000011b047824 */ /* 0x000fe200078e020c */
[----:B------:R-:W-:-:S04]  /*36e0*/  LOP3.LUT R12, R10, R9, R11, 0xe8, !PT ;  /* 0x000000090a0c7212 */ /* 0x000fc800078ee80b */
[----:B------:R-:W-:Y:S02]  /*36f0*/  IADD3 R12, PT, PT, R27, R14, R12 ;  /* 0x0000000e1b0c7210 */ /* 0x000fe40007ffe00c */
[C-C-:B------:R-:W-:Y:S02]  /*3700*/  SHF.L.W.U32.HI R14, R4.reuse, 0x1a, R4.reuse ;  /* 0x0000001a040e7819 */ /* 0x140fe40000010e04 */
[C-C-:B------:R-:W-:Y:S02]  /*3710*/  SHF.L.W.U32.HI R27, R4.reuse, 0x15, R4.reuse ;  /* 0x00000015041b7819 */ /* 0x140fe40000010e04 */
[----:B------:R-:W-:-:S04]  /*3720*/  SHF.L.W.U32.HI R28, R4, 0x7, R4 ;  /* 0x00000007041c7819 */ /* 0x000fc80000010e04 */
[----:B------:R-:W-:Y:S02]  /*3730*/  LOP3.LUT R14, R28, R14, R27, 0x96, !PT ;  /* 0x0000000e1c0e7212 */ /* 0x000fe400078e961b */
[----:B------:R-:W-:-:S04]  /*3740*/  LOP3.LUT R27, R8, R4, R13, 0xb8, !PT ;  /* 0x00000004081b7212 */ /* 0x000fc800078eb80d */
[----:B------:R-:W-:-:S04]  /*3750*/  IADD3 R14, PT, PT, R14, R27, R15 ;  /* 0x0000001b0e0e7210 */ /* 0x000fc80007ffe00f */
[----:B------:R-:W-:Y:S01]  /*3760*/  IADD3 R14, PT, PT, R5, UR7, R14 ;  /* 0x00000007050e7c10 */ /* 0x000fe2000fffe00e */
[----:B------:R-:W0:Y:S04]  /*3770*/  LDCU.64 UR6, c[0x3][UR5+0x8] ;  /* 0x00c00100050677ac */ /* 0x000e280008000a00 */
[----:B------:R-:W-:-:S05]  /*3780*/  IMAD.IADD R15, R14, 0x1, R9 ;  /* 0x000000010e0f7824 */ /* 0x000fca00078e0209 */
[C-C-:B------:R-:W-:Y:S02]  /*3790*/  SHF.L.W.U32.HI R5, R15.reuse, 0x1a, R15.reuse ;  /* 0x0000001a0f057819 */ /* 0x140fe40000010e0f */
[C-C-:B------:R-:W-:Y:S02]  /*37a0*/  SHF.L.W.U32.HI R28, R15.reuse, 0x15, R15.reuse ;  /* 0x000000150f1c7819 */ /* 0x140fe40000010e0f */
[----:B------:R-:W-:-:S04]  /*37b0*/  SHF.L.W.U32.HI R9, R15, 0x7, R15 ;  /* 0x000000070f097819 */ /* 0x000fc80000010e0f */
[----:B------:R-:W-:Y:S02]  /*37c0*/  LOP3.LUT R5, R9, R5, R28, 0x96, !PT ;  /* 0x0000000509057212 */ /* 0x000fe400078e961c */
[----:B------:R-:W-:Y:S02]  /*37d0*/  LOP3.LUT R9, R13, R15, R4, 0xb8, !PT ;  /* 0x0000000f0d097212 */ /* 0x000fe400078eb804 */
[----:B------:R-:W-:Y:S02]  /*37e0*/  SHF.L.W.U32.HI R28, R12, 0x13, R12 ;  /* 0x000000130c1c7819 */ /* 0x000fe40000010e0c */
[----:B------:R-:W-:-:S04]  /*37f0*/  IADD3 R5, PT, PT, R5, R9, R8 ;  /* 0x0000000905057210 */ /* 0x000fc80007ffe008 */
[----:B0-----:R-:W-:-:S05]  /*3800*/  IADD3 R5, PT, PT, R6, UR6, R5 ;  /* 0x0000000606057c10 */ /* 0x001fca000fffe005 */
[----:B------:R-:W-:-:S05]  /*3810*/  IMAD.IADD R8, R5, 0x1, R10 ;  /* 0x0000000105087824 */ /* 0x000fca00078e020a */
[C-C-:B------:R-:W-:Y:S02]  /*3820*/  SHF.L.W.U32.HI R6, R8.reuse, 0x1a, R8.reuse ;  /* 0x0000001a08067819 */ /* 0x140fe40000010e08 */
[C-C-:B------:R-:W-:Y:S02]  /*3830*/  SHF.L.W.U32.HI R9, R8.reuse, 0x15, R8.reuse ;  /* 0x0000001508097819 */ /* 0x140fe40000010e08 */
[----:B------:R-:W-:-:S04]  /*3840*/  SHF.L.W.U32.HI R27, R8, 0x7, R8 ;  /* 0x00000007081b7819 */ /* 0x000fc80000010e08 */
[----:B------:R-:W-:Y:S02]  /*3850*/  LOP3.LUT R6, R27, R6, R9, 0x96, !PT ;  /* 0x000000061b067212 */ /* 0x000fe400078e9609 */
[----:B------:R-:W-:-:S04]  /*3860*/  LOP3.LUT R9, R4, R8, R15, 0xb8, !PT ;  /* 0x0000000804097212 */ /* 0x000fc800078eb80f */
[----:B------:R-:W-:Y:S02]  /*3870*/  IADD3 R6, PT, PT, R6, R9, R13 ;  /* 0x0000000906067210 */ /* 0x000fe40007ffe00d */
[C---:B------:R-:W-:Y:S02]  /*3880*/  SHF.L.W.U32.HI R9, R12.reuse, 0xa, R12 ;  /* 0x0000000a0c097819 */ /* 0x040fe40000010e0c */
[----:B------:R-:W-:Y:S02]  /*3890*/  IADD3 R6, PT, PT, R7, UR7, R6 ;  /* 0x0000000707067c10 */ /* 0x000fe4000fffe006 */
[----:B------:R-:W-:-:S04]  /*38a0*/  SHF.L.W.U32.HI R7, R12, 0x1e, R12 ;  /* 0x0000001e0c077819 */ /* 0x000fc80000010e0c */
[----:B------:R-:W-:Y:S02]  /*38b0*/  LOP3.LUT R9, R9, R7, R28, 0x96, !PT ;  /* 0x0000000709097212 */ /* 0x000fe400078e961c */
[----:B------:R-:W-:-:S04]  /*38c0*/  LOP3.LUT R7, R11, R10, R12, 0xe8, !PT ;  /* 0x0000000a0b077212 */ /* 0x000fc800078ee80c */
[----:B------:R-:W-:-:S04]  /*38d0*/  IADD3 R9, PT, PT, R14, R9, R7 ;  /* 0x000000090e097210 */ /* 0x000fc80007ffe007 */
[C-C-:B------:R-:W-:Y:S02]  /*38e0*/  SHF.L.W.U32.HI R7, R9.reuse, 0x1e, R9.reuse ;  /* 0x0000001e09077819 */ /* 0x140fe40000010e09 */
[C-C-:B------:R-:W-:Y:S02]  /*38f0*/  SHF.L.W.U32.HI R10, R9.reuse, 0x13, R9.reuse ;  /* 0x00000013090a7819 */ /* 0x140fe40000010e09 */
[----:B------:R-:W-:-:S04]  /*3900*/  SHF.L.W.U32.HI R13, R9, 0xa, R9 ;  /* 0x0000000a090d7819 */ /* 0x000fc80000010e09 */
[----:B------:R-:W-:Y:S01]  /*3910*/  LOP3.LUT R10, R13, R7, R10, 0x96, !PT ;  /* 0x000000070d0a7212 */ /* 0x000fe200078e960a */
[----:B------:R-:W-:Y:S01]  /*3920*/  IMAD.IADD R13, R6, 0x1, R11 ;  /* 0x00000001060d7824 */ /* 0x000fe200078e020b */
[----:B------:R-:W-:-:S04]  /*3930*/  LOP3.LUT R7, R12, R11, R9, 0xe8, !PT ;  /* 0x0000000b0c077212 */ /* 0x000fc800078ee809 */
[----:B------:R-:W-:-:S04]  /*3940*/  IADD3 R10, PT, PT, R5, R10, R7 ;  /* 0x0000000a050a7210 */ /* 0x000fc80007ffe007 */
[C-C-:B------:R-:W-:Y:S02]  /*3950*/  SHF.L.W.U32.HI R5, R10.reuse, 0x1e, R10.reuse ;  /* 0x0000001e0a057819 */ /* 0x140fe40000010e0a */
[C-C-:B------:R-:W-:Y:S02]  /*3960*/  SHF.L.W.U32.HI R14, R10.reuse, 0x13, R10.reuse ;  /* 0x000000130a0e7819 */ /* 0x140fe40000010e0a */
[----:B------:R-:W-:-:S04]  /*3970*/  SHF.L.W.U32.HI R7, R10, 0xa, R10 ;  /* 0x0000000a0a077819 */ /* 0x000fc80000010e0a */
[----:B------:R-:W-:Y:S02]  /*3980*/  LOP3.LUT R5, R7, R5, R14, 0x96, !PT ;  /* 0x0000000507057212 */ /* 0x000fe400078e960e */
[----:B------:R-:W-:-:S04]  /*3990*/  LOP3.LUT R7, R9, R12, R10, 0xe8, !PT ;  /* 0x0000000c09077212 */ /* 0x000fc800078ee80a */
        /* <DEDUP_REMOVED lines=11> */
.L_x_5:
[----:B------:R-:W-:Y:S05]  /*3a50*/  @P0 BRA `(.L_x_8) ;  /* 0xffffffe400240947 */ /* 0x000fea000383ffff */
[C---:B0-----:R-:W-:Y:S01]  /*3a60*/  SHF.R.U64 R6, R5.reuse, 0x3, R4 ;  /* 0x0000000305067819 */ /* 0x041fe20000001204 */
[----:B------:R-:W-:Y:S01]  /*3a70*/  IMAD.MOV.U32 R8, RZ, RZ, 0x80 ;  /* 0x00000080ff087424 */ /* 0x000fe200078e00ff */
[----:B------:R-:W-:-:S03]  /*3a80*/  ISETP.GT.U32.AND P0, PT, R5, 0x1b7, PT ;  /* 0x000001b70500780c */ /* 0x000fc60003f04070 */
[----:B------:R-:W-:Y:S01]  /*3a90*/  IMAD.IADD R7, R1, 0x1, R6 ;  /* 0x0000000101077824 */ /* 0x000fe200078e0206 */
[----:B------:R-:W-:-:S04]  /*3aa0*/  ISETP.GT.U32.AND.EX P0, PT, R4, RZ, PT, P0 ;  /* 0x000000ff0400720c */ /* 0x000fc80003f04100 */
[----:B------:R0:W-:Y:S09]  /*3ab0*/  STL.U8 [R7+0x110], R8 ;  /* 0x0001100807007387 */ /* 0x0001f20000100000 */
[----:B------:R-:W-:Y:S05]  /*3ac0*/  @P0 BRA `(.L_x_9) ;  /* 0x0000000400280947 */ /* 0x000fea0003800000 */
[----:B------:R-:W-:Y:S02]  /*3ad0*/  IADD3 R5, P1, PT, R6, -0x28, RZ ;  /* 0xffffffd806057810 */ /* 0x000fe40007f3e0ff */
[----:B------:R-:W-:Y:S02]  /*3ae0*/  SHF.R.U32.HI R4, RZ, 0x3, R4 ;  /* 0x00000003ff047819 */ /* 0x000fe40000011604 */
[----:B------:R-:W-:Y:S02]  /*3af0*/  ISETP.GE.U32.AND P0, PT, R5, 0xf, PT ;  /* 0x0000000f0500780c */ /* 0x000fe40003f06070 */
[----:B------:R-:W-:Y:S02]  /*3b00*/  IADD3.X R5, PT, PT, R4, -0x1, RZ, P1, !PT ;  /* 0xffffffff04057810 */ /* 0x000fe40000ffe4ff */
[----:B0-----:R-:W-:Y:S02]  /*3b10*/  IADD3 R8, P2, PT, -R6, 0x37, RZ ;  /* 0x0000003706087810 */ /* 0x001fe40007f5e1ff */
[----:B------:R-:W-:-:S02]  /*3b20*/  ISETP.GE.U32.AND.EX P0, PT, R5, RZ, PT, P0 ;  /* 0x000000ff0500720c */ /* 0x000fc40003f06100 */
[----:B------:R-:W-:Y:S01]  /*3b30*/  LOP3.LUT R9, R8, 0xf, RZ, 0xc0, !PT ;  /* 0x0000000f08097812 */ /* 0x000fe200078ec0ff */
[----:B------:R-:W-:-:S03]  /*3b40*/  IMAD.X R7, RZ, RZ, ~R4, P2 ;  /* 0x000000ffff077224 */ /* 0x000fc600010e0e04 */
[----:B------:R-:W-:-:S04]  /*3b50*/  ISETP.NE.U32.AND P1, PT, R9, RZ, PT ;  /* 0x000000ff0900720c */ /* 0x000fc80003f25070 */
[----:B------:R-:W-:-:S03]  /*3b60*/  ISETP.NE.AND.EX P1, PT, RZ, RZ, PT, P1 ;  /* 0x000000ffff00720c */ /* 0x000fc60003f25310 */
[----:B------:R-:W-:Y:S10]  /*3b70*/  @!P0 BRA `(.L_x_10) ;  /* 0x0000000000608947 */ /* 0x000ff40003800000 */
[----:B------:R-:W-:-:S07]  /*3b80*/  LOP3.LUT R5, R8, 0xfffffff0, RZ, 0xc0, !PT ;  /* 0xfffffff008057812 */ /* 0x000fce00078ec0ff */
.L_x_11:
[----:B0-----:R-:W-:Y:S01]  /*3b90*/  IMAD.IADD R4, R1, 0x1, R6 ;  /* 0x0000000101047824 */ /* 0x001fe200078e0206 */
[----:B------:R-:W-:Y:S01]  /*3ba0*/  IADD3 R5, P0, PT, R5, -0x10, RZ ;  /* 0xfffffff005057810 */ /* 0x000fe20007f1e0ff */
[----:B------:R-:W-:-:S03]  /*3bb0*/  VIADD R6, R6, 0x10 ;  /* 0x0000001006067836 */ /* 0x000fc60000000000 */
[----:B------:R0:W-:Y:S01]  /*3bc0*/  STL.U8 [R4+0x111], RZ ;  /* 0x000111ff04007387 */ /* 0x0001e20000100000 */
[----:B------:R-:W-:Y:S02]  /*3bd0*/  IADD3.X R7, PT, PT, R7, -0x1, RZ, P0, !PT ;  /* 0xffffffff07077810 */ /* 0x000fe400007fe4ff */
[----:B------:R-:W-:Y:S01]  /*3be0*/  ISETP.NE.U32.AND P0, PT, R5, RZ, PT ;  /* 0x000000ff0500720c */ /* 0x000fe20003f05070 */
[----:B------:R0:W-:Y:S03]  /*3bf0*/  STL.U8 [R4+0x112], RZ ;  /* 0x000112ff04007387 */ /* 0x0001e60000100000 */
[----:B------:R-:W-:Y:S01]  /*3c00*/  ISETP.NE.AND.EX P0, PT, R7, RZ, PT, P0 ;  /* 0x000000ff0700720c */ /* 0x000fe20003f05300 */
[----:B------:R0:W-:Y:S04]  /*3c10*/  STL.U8 [R4+0x113], RZ ;  /* 0x000113ff04007387 */ /* 0x0001e80000100000 */
        /* <DEDUP_REMOVED lines=12> */
[----:B------:R0:W-:Y:S01]  /*3ce0*/  STL.U8 [R4+0x120], RZ ;  /* 0x000120ff04007387 */ /* 0x0001e20000100000 */
[----:B------:R-:W-:Y:S05]  /*3cf0*/  @P0 BRA `(.L_x_11) ;  /* 0xfffffffc00a40947 */ /* 0x000fea000383ffff */
.L_x_10:
[----:B------:R-:W-:Y:S05]  /*3d00*/  @!P1 BRA `(.L_x_9) ;  /* 0x0000000000989947 */ /* 0x000fea0003800000 */
[----:B------:R-:W-:Y:S02]  /*3d10*/  ISETP.GE.U32.AND P0, PT, R9, 0x8, PT ;  /* 0x000000080900780c */ /* 0x000fe40003f06070 */
[----:B------:R-:W-:Y:S02]  /*3d20*/  LOP3.LUT R5, R8, 0x7, RZ, 0xc0, !PT ;  /* 0x0000000708057812 */ /* 0x000fe400078ec0ff */
[----:B------:R-:W-:Y:S02]  /*3d30*/  ISETP.GE.U32.AND.EX P0, PT, RZ, RZ, PT, P0 ;  /* 0x000000ffff00720c */ /* 0x000fe40003f06100 */
[----:B------:R-:W-:-:S04]  /*3d40*/  ISETP.NE.U32.AND P1, PT, R5, RZ, PT ;  /* 0x000000ff0500720c */ /* 0x000fc80003f25070 */
[----:B------:R-:W-:-:S07]  /*3d50*/  ISETP.NE.AND.EX P1, PT, RZ, RZ, PT, P1 ;  /* 0x000000ffff00720c */ /* 0x000fce0003f25310 */
[----:B------:R-:W-:Y:S06]  /*3d60*/  @!P0 BRA `(.L_x_12) ;  /* 0x0000000000288947 */ /* 0x000fec0003800000 */
[----:B0-----:R-:W-:Y:S02]  /*3d70*/  IMAD.IADD R4, R1, 0x1, R6 ;  /* 0x0000000101047824 */ /* 0x001fe400078e0206 */
[----:B------:R-:W-:-:S03]  /*3d80*/  VIADD R6, R6, 0x8 ;  /* 0x0000000806067836 */ /* 0x000fc60000000000 */
[----:B------:R1:W-:Y:S04]  /*3d90*/  STL.U8 [R4+0x111], RZ ;  /* 0x000111ff04007387 */ /* 0x0003e80000100000 */
[----:B------:R1:W-:Y:S04]  /*3da0*/  STL.U8 [R4+0x112], RZ ;  /* 0x000112ff04007387 */ /* 0x0003e80000100000 */
[----:B------:R1:W-:Y:S04]  /*3db0*/  STL.U8 [R4+0x113], RZ ;  /* 0x000113ff04007387 */ /* 0x0003e80000100000 */
[----:B------:R1:W-:Y:S04]  /*3dc0*/  STL.U8 [R4+0x114], RZ ;  /* 0x000114ff04007387 */ /* 0x0003e80000100000 */
[----:B------:R1:W-:Y:S04]  /*3dd0*/  STL.U8 [R4+0x115], RZ ;  /* 0x000115ff04007387 */ /* 0x0003e80000100000 */
[----:B------:R1:W-:Y:S04]  /*3de0*/  STL.U8 [R4+0x116], RZ ;  /* 0x000116ff04007387 */ /* 0x0003e80000100000 */
[----:B------:R1:W-:Y:S04]  /*3df0*/  STL.U8 [R4+0x117], RZ ;  /* 0x000117ff04007387 */ /* 0x0003e80000100000 */
[----:B------:R1:W-:Y:S02]  /*3e00*/  STL.U8 [R4+0x118], RZ ;  /* 0x000118ff04007387 */ /* 0x0003e40000100000 */
.L_x_12:
[----:B------:R-:W-:Y:S05]  /*3e10*/  @!P1 BRA `(.L_x_9) ;  /* 0x0000000000549947 */ /* 0x000fea0003800000 */
[----:B------:R-:W-:Y:S01]  /*3e20*/  ISETP.GE.U32.AND P0, PT, R5, 0x4, PT ;  /* 0x000000040500780c */ /* 0x000fe20003f06070 */
[----:B------:R-:W-:Y:S01]  /*3e30*/  IMAD.MOV.U32 R5, RZ, RZ, RZ ;  /* 0x000000ffff057224 */ /* 0x000fe200078e00ff */
[----:B01----:R-:W-:Y:S02]  /*3e40*/  LOP3.LUT R4, R8, 0x3, RZ, 0xc0, !PT ;  /* 0x0000000308047812 */ /* 0x003fe400078ec0ff */
[----:B------:R-:W-:Y:S02]  /*3e50*/  ISETP.GE.U32.AND.EX P0, PT, RZ, RZ, PT, P0 ;  /* 0x000000ffff00720c */ /* 0x000fe40003f06100 */
[----:B------:R-:W-:-:S04]  /*3e60*/  ISETP.NE.U32.AND P1, PT, R4, RZ, PT ;  /* 0x000000ff0400720c */ /* 0x000fc80003f25070 */
[----:B------:R-:W-:-:S07]  /*3e70*/  ISETP.NE.AND.EX P1, PT, R5, RZ, PT, P1 ;  /* 0x000000ff0500720c */ /* 0x000fce0003f25310 */
[----:B------:R-:W-:Y:S02]  /*3e80*/  @P0 IMAD.IADD R7, R1, 0x1, R6 ;  /* 0x0000000101070824 */ /* 0x000fe400078e0206 */
[----:B------:R-:W-:-:S03]  /*3e90*/  @P0 VIADD R6, R6, 0x4 ;  /* 0x0000000406060836 */ /* 0x000fc60000000000 */
[----:B------:R2:W-:Y:S04]  /*3ea0*/  @P0 STL.U8 [R7+0x111], RZ ;  /* 0x000111ff07000387 */ /* 0x0005e80000100000 */
[----:B------:R2:W-:Y:S04]  /*3eb0*/  @P0 STL.U8 [R7+0x112], RZ ;  /* 0x000112ff07000387 */ /* 0x0005e80000100000 */
[----:B------:R2:W-:Y:S04]  /*3ec0*/  @P0 STL.U8 [R7+0x113], RZ ;  /* 0x000113ff07000387 */ /* 0x0005e80000100000 */
[----:B------:R2:W-:Y:S01]  /*3ed0*/  @P0 STL.U8 [R7+0x114], RZ ;  /* 0x000114ff07000387 */ /* 0x0005e20000100000 */
[----:B------:R-:W-:Y:S05]  /*3ee0*/  @!P1 BRA `(.L_x_9) ;  /* 0x0000000000209947 */ /* 0x000fea0003800000 */
[----:B------:R-:W-:-:S07]  /*3ef0*/  IADD3 R6, PT, PT, R6, 0x1, R23 ;  /* 0x0000000106067810 */ /* 0x000fce0007ffe017 */
.L_x_13:
[----:B------:R-:W-:Y:S01]  /*3f00*/  IADD3 R4, P0, PT, R4, -0x1, RZ ;  /* 0xffffffff04047810 */ /* 0x000fe20007f1e0ff */
[----:B------:R0:W-:Y:S03]  /*3f10*/  STL.U8 [R6], RZ ;  /* 0x000000ff06007387 */ /* 0x0001e60000100000 */
[----:B------:R-:W-:Y:S02]  /*3f20*/  IADD3.X R5, PT, PT, R5, -0x1, RZ, P0, !PT ;  /* 0xffffffff05057810 */ /* 0x000fe400007fe4ff */
[----:B------:R-:W-:Y:S01]  /*3f30*/  ISETP.NE.U32.AND P0, PT, R4, RZ, PT ;  /* 0x000000ff0400720c */ /* 0x000fe20003f05070 */
[----:B0-----:R-:W-:-:S03]  /*3f40*/  VIADD R6, R6, 0x1 ;  /* 0x0000000106067836 */ /* 0x001fc60000000000 */
[----:B------:R-:W-:-:S13]  /*3f50*/  ISETP.NE.AND.EX P0, PT, R5, RZ, PT, P0 ;  /* 0x000000ff0500720c */ /* 0x000fda0003f05300 */
[----:B------:R-:W-:Y:S05]  /*3f60*/  @P0 BRA `(.L_x_13) ;  /* 0xfffffffc00e40947 */ /* 0x000fea000383ffff */
.L_x_9:
[----:B012---:R-:W2:Y:S02]  /*3f70*/  LDL.128 R4, [R1+0x110] ;  /* 0x0001100001047983 */ /* 0x007ea40000100c00 */
        /* <DEDUP_REMOVED lines=8> */
[----:B------:R-:W-:Y:S01]  /*4000*/  LOP3.LUT R11, R9, 0xff0000, RZ, 0xc0, !PT ;  /* 0x00ff0000090b7812 */ /* 0x000fe200078ec0ff */
[----:B------:R-:W-:Y:S01]  /*4010*/  IMAD.U32 R25, R14, 0x10000, RZ ;  /* 0x000100000e197824 */ /* 0x000fe200078e00ff */
[----:B------:R-:W-:-:S02]  /*4020*/  PRMT R9, R5, 0x7770, RZ ;  /* 0x0000777005097816 */ /* 0x000fc400000000ff */
[----:B------:R-:W-:Y:S01]  /*4030*/  LOP3.LUT R10, R8, 0xff0000, RZ, 0xc0, !PT ;  /* 0x00ff0000080a7812 */ /* 0x000fe200078ec0ff */
[----:B------:R-:W-:Y:S01]  /*4040*/  IMAD R12, R12, 0x1000000, R11 ;  /* 0x010000000c0c7824 */ /* 0x000fe200078e020b */
        /* <DEDUP_REMOVED lines=8> */
[----:B------:R-:W-:-:S02]  /*40d0*/  PRMT R5, R6, 0x7772, RZ ;  /* 0x0000777206057816 */ /* 0x000fc400000000ff */
[----:B------:R-:W-:Y:S02]  /*40e0*/  PRMT R14, R6, 0x7773, RZ ;  /* 0x00007773060e7816 */ /* 0x000fe400000000ff */
[----:B------:R-:W-:Y:S01]  /*40f0*/  PRMT R23, R7, 0x7770, RZ ;  /* 0x0000777007177816 */ /* 0x000fe200000000ff */
[----:B------:R-:W-:Y:S01]  /*4100*/  IMAD.SHL.U32 R5, R5, 0x100, RZ ;  /* 0x0000010005057824 */ /* 0x000fe200078e00ff */
[----:B------:R-:W-:Y:S02]  /*4110*/  LOP3.LUT R24, R15, 0xff0000, RZ, 0xc0, !PT ;  /* 0x00ff00000f187812 */ /* 0x000fe400078ec0ff */
[----:B------:R-:W-:Y:S02]  /*4120*/  LOP3.LUT R26, R25, 0xff0000, RZ, 0xc0, !PT ;  /* 0x00ff0000191a7812 */ /* 0x000fe400078ec0ff */
[C---:B------:R-:W-:Y:S02]  /*4130*/  PRMT R6, R7.reuse, 0x7772, RZ ;  /* 0x0000777207067816 */ /* 0x040fe400000000ff */
[----:B------:R-:W-:Y:S01]  /*4140*/  PRMT R15, R7, 0x7773, RZ ;  /* 0x00007773070f7816 */ /* 0x000fe200000000ff */
[----:B------:R-:W-:Y:S01]  /*4150*/  IMAD R7, R13, 0x1000000, R24 ;  /* 0x010000000d077824 */ /* 0x000fe200078e0218 */
[----:B------:R-:W-:Y:S01]  /*4160*/  LOP3.LUT R12, R11, R12, R8, 0xfe, !PT ;  /* 0x0000000c0b0c7212 */ /* 0x000fe200078efe08 */
[----:B------:R-:W-:Y:S01]  /*4170*/  IMAD R26, R23, 0x1000000, R26 ;  /* 0x01000000171a7824 */ /* 0x000fe200078e021a */
[----:B------:R-:W-:Y:S01]  /*4180*/  LOP3.LUT R13, R4, R9, R10, 0xfe, !PT ;  /* 0x00000009040d7212 */ /* 0x000fe200078efe0a */
[----:B------:R-:W-:Y:S01]  /*4190*/  IMAD.SHL.U32 R6, R6, 0x100, RZ ;  /* 0x0000010006067824 */ /* 0x000fe200078e00ff */
[----:B------:R-:W-:-:S04]  /*41a0*/  LOP3.LUT R14, R14, R7, R5, 0xfe, !PT ;  /* 0x000000070e0e7212 */ /* 0x000fc800078efe05 */
        /* <DEDUP_REMOVED lines=11> */
[----:B0-----:R-:W-:-:S02]  /*4260*/  LOP3.LUT R14, R11, 0xff0000, RZ, 0xc0, !PT ;  /* 0x00ff00000b0e7812 */ /* 0x001fc400078ec0ff */
[----:B------:R-:W-:Y:S02]  /*4270*/  LOP3.LUT R11, R24, 0xff0000, RZ, 0xc0, !PT ;  /* 0x00ff0000180b7812 */ /* 0x000fe400078ec0ff */
[----:B------:R-:W-:Y:S01]  /*4280*/  PRMT R10, R5, 0x7770, RZ ;  /* 0x00007770050a7816 */ /* 0x000fe200000000ff */
[----:B------:R-:W-:Y:S01]  /*4290*/  IMAD R14, R23, 0x1000000, R14 ;  /* 0x01000000170e7824 */ /* 0x000fe200078e020e */
[----:B------:R-:W-:Y:S01]  /*42a0*/  LOP3.LUT R9, R9, 0xff0000, RZ, 0xc0, !PT ;  /* 0x00ff000009097812 */ /* 0x000fe200078ec0ff */
[----:B------:R-:W-:Y:S01]  /*42b0*/  IMAD R8, R8, 0x1000000, R11 ;  /* 0x0100000008087824 */ /* 0x000fe200078e020b */
[----:B------:R-:W-:Y:S02]  /*42c0*/  PRMT R11, R7, 0x7771, RZ ;  /* 0x00007771070b7816 */ /* 0x000fe400000000ff */
[----:B------:R-:W-:Y:S01]  /*42d0*/  PRMT R13, R4, 0x7772, RZ ;  /* 0x00007772040d7816 */ /* 0x000fe200000000ff */
[----:B------:R-:W-:Y:S01]  /*42e0*/  IMAD R10, R10, 0x1000000, R9 ;  /* 0x010000000a0a7824 */ /* 0x000fe200078e0209 */
[----:B------:R-:W-:Y:S01]  /*42f0*/  PRMT R9, R4, 0x7773, RZ ;  /* 0x0000777304097816 */ /* 0x000fe200000000ff */
[----:B------:R-:W-:Y:S01]  /*4300*/  IMAD.U32 R11, R11, 0x10000, RZ ;  /* 0x000100000b0b7824 */ /* 0x000fe200078e00ff */
[----:B------:R-:W-:Y:S01]  /*4310*/  PRMT R15, R6, 0x7772, RZ ;  /* 0x00007772060f7816 */ /* 0x000fe200000000ff */
[----:B------:R-:W-:Y:S01]  /*4320*/  IMAD.SHL.U32 R13, R13, 0x100, RZ ;  /* 0x000001000d0d7824 */ /* 0x000fe200078e00ff */
[----:B------:R-:W-:-:S02]  /*4330*/  PRMT R24, R7, 0x7770, RZ ;  /* 0x0000777007187816 */ /* 0x000fc400000000ff */
[----:B------:R-:W-:Y:S01]  /*4340*/  LOP3.LUT R23, R11, 0xff0000, RZ, 0xc0, !PT ;  /* 0x00ff00000b177812 */ /* 0x000fe200078ec0ff */
[----:B------:R-:W-:Y:S01]  /*4350*/  IMAD.SHL.U32 R15, R15, 0x100, RZ ;  /* 0x000001000f0f7824 */ /* 0x000fe200078e00ff */
[----:B------:R-:W-:Y:S02]  /*4360*/  PRMT R11, R6, 0x7773, RZ ;  /* 0x00007773060b7816 */ /* 0x000fe400000000ff */
[----:B------:R-:W-:Y:S01]  /*4370*/  PRMT R4, R5, 0x7772, RZ ;  /* 0x0000777205047816 */ /* 0x000fe200000000ff */
[----:B------:R-:W-:Y:S01]  /*4380*/  IMAD R24, R24, 0x1000000, R23 ;  /* 0x0100000018187824 */ /* 0x000fe200078e0217 */
        /* <DEDUP_REMOVED lines=11> */
[C---:B--2---:R-:W-:Y:S02]  /*4440*/  PRMT R14, R9.reuse, 0x7771, RZ ;  /* 0x00007771090e7816 */ /* 0x044fe400000000ff */
[----:B------:R-:W-:Y:S02]  /*4450*/  PRMT R23, R8, 0x7771, RZ ;  /* 0x0000777108177816 */ /* 0x000fe400000000ff */
[----:B------:R-:W-:Y:S01]  /*4460*/  PRMT R15, R9, 0x7770, RZ ;  /* 0x00007770090f7816 */ /* 0x000fe200000000ff */
[----:B------:R-:W-:Y:S01]  /*4470*/  IMAD.U32 R14, R14, 0x10000, RZ ;  /* 0x000100000e0e7824 */ /* 0x000fe200078e00ff */
[----:B------:R-:W-:Y:S01]  /*4480*/  PRMT R13, R10, 0x7771, RZ ;  /* 0x000077710a0d7816 */ /* 0x000fe200000000ff */
[----:B------:R-:W-:Y:S01]  /*4490*/  IMAD.U32 R23, R23, 0x10000, RZ ;  /* 0x0001000017177824 */ /* 0x000fe200078e00ff */
[----:B------:R-:W-:-:S02]  /*44a0*/  PRMT R24, R8, 0x7770, RZ ;  /* 0x0000777008187816 */ /* 0x000fc400000000ff */
[----:B------:R-:W-:Y:S01]  /*44b0*/  LOP3.LUT R14, R14, 0xff0000, RZ, 0xc0, !PT ;  /* 0x00ff00000e0e7812 */ /* 0x000fe200078ec0ff */
[----:B------:R-:W-:Y:S01]  /*44c0*/  IMAD.U32 R25, R13, 0x10000, RZ ;  /* 0x000100000d197824 */ /* 0x000fe200078e00ff */
[----:B------:R-:W-:Y:S02]  /*44d0*/  LOP3.LUT R23, R23, 0xff0000, RZ, 0xc0, !PT ;  /* 0x00ff000017177812 */ /* 0x000fe400078ec0ff */
[----:B------:R-:W-:Y:S01]  /*44e0*/  PRMT R13, R10, 0x7770, RZ ;  /* 0x000077700a0d7816 */ /* 0x000fe200000000ff */
[----:B0-----:R-:W-:Y:S01]  /*44f0*/  IMAD R5, R15, 0x1000000, R14 ;  /* 0x010000000f057824 */ /* 0x001fe200078e020e */
[----:B------:R-:W-:Y:S01]  /*4500*/  PRMT R15, R11, 0x7771, RZ ;  /* 0x000077710b0f7816 */ /* 0x000fe200000000ff */
[----:B------:R-:W-:Y:S01]  /*4510*/  IMAD R4, R24, 0x1000000, R23 ;  /* 0x0100000018047824 */ /* 0x000fe200078e0217 */
[----:B------:R-:W-:Y:S02]  /*4520*/  LOP3.LUT R6, R25, 0xff0000, RZ, 0xc0, !PT ;  /* 0x00ff000019067812 */ /* 0x000fe400078ec0ff */
[----:B------:R-:W-:Y:S01]  /*4530*/  PRMT R14, R8, 0x7772, RZ ;  /* 0x00007772080e7816 */ /* 0x000fe200000000ff */
[----:B------:R-:W-:Y:S01]  /*4540*/  IMAD.U32 R23, R15, 0x10000, RZ ;  /* 0x000100000f177824 */ /* 0x000fe200078e00ff */
[----:B------:R-:W-:Y:S01]  /*4550*/  PRMT R15, R10, 0x7772, RZ ;  /* 0x000077720a0f7816 */ /* 0x000fe200000000ff */
[----:B------:R-:W-:Y:S01]  /*4560*/  IMAD R6, R13, 0x1000000, R6 ;  /* 0x010000000d067824 */ /* 0x000fe200078e0206 */
[----:B------:R-:W-:Y:S01]  /*4570*/  PRMT R13, R9, 0x7772, RZ ;  /* 0x00007772090d7816 */ /* 0x000fe200000000ff */
[----:B------:R-:W-:Y:S01]  /*4580*/  IMAD.SHL.U32 R14, R14, 0x100, RZ ;  /* 0x000001000e0e7824 */ /* 0x000fe200078e00ff */
[----:B------:R-:W-:Y:S01]  /*4590*/  LOP3.LUT R25, R23, 0xff0000, RZ, 0xc0, !PT ;  /* 0x00ff000017197812 */ /* 0x000fe200078ec0ff */
[----:B------:R-:W-:Y:S01]  /*45a0*/  IMAD.SHL.U32 R15, R15, 0x100, RZ ;  /* 0x000001000f0f7824 */ /* 0x000fe200078e00ff */
[----:B------:R-:W-:Y:S01]  /*45b0*/  PRMT R24, R11, 0x7770, RZ ;  /* 0x000077700b187816 */ /* 0x000fe200000000ff */
[----:B------:R-:W-:Y:S01]  /*45c0*/  IMAD.SHL.U32 R13, R13, 0x100, RZ ;  /* 0x000001000d0d7824 */ /* 0x000fe200078e00ff */
[----:B------:R-:W-:-:S02]  /*45d0*/  PRMT R23, R11, 0x7772, RZ ;  /* 0x000077720b177816 */ /* 0x000fc400000000ff */
[----:B------:R-:W-:Y:S02]  /*45e0*/  PRMT R7, R8, 0x7773, RZ ;  /* 0x0000777308077816 */ /* 0x000fe400000000ff */
[----:B------:R-:W-:Y:S01]  /*45f0*/  PRMT R8, R9, 0x7773, RZ ;  /* 0x0000777309087816 */ /* 0x000fe200000000ff */
[----:B------:R-:W-:Y:S01]  /*4600*/  IMAD.SHL.U32 R23, R23, 0x100, RZ ;  /* 0x0000010017177824 */ /* 0x000fe200078e00ff */
[----:B------:R-:W-:Y:S01]  /*4610*/  PRMT R9, R10, 0x7773, RZ ;  /* 0x000077730a097816 */ /* 0x000fe200000000ff */
[----:B------:R-:W-:Y:S01]  /*4620*/  IMAD R10, R24, 0x1000000, R25 ;  /* 0x01000000180a7824 */ /* 0x000fe200078e0219 */
[----:B------:R-:W-:Y:S02]  /*4630*/  PRMT R11, R11, 0x7773, RZ ;  /* 0x000077730b0b7816 */ /* 0x000fe400000000ff */
[----:B------:R-:W-:Y:S02]  /*4640*/  LOP3.LUT R4, R7, R4, R14, 0xfe, !PT ;  /* 0x0000000407047212 */ /* 0x000fe400078efe0e */
[----:B------:R-:W-:-:S02]  /*4650*/  LOP3.LUT R5, R8, R5, R13, 0xfe, !PT ;  /* 0x0000000508057212 */ /* 0x000fc400078efe0d */
[----:B------:R-:W-:Y:S02]  /*4660*/  LOP3.LUT R6, R9, R6, R15, 0xfe, !PT ;  /* 0x0000000609067212 */ /* 0x000fe400078efe0f */
[----:B------:R-:W-:-:S05]  /*4670*/  LOP3.LUT R7, R11, R10, R23, 0xfe, !PT ;  /* 0x0000000a0b077212 */ /* 0x000fca00078efe17 */
[----:B------:R0:W-:Y:S04]  /*4680*/  STL.128 [R0+0x20], R4 ;  /* 0x0000200400007387 */ /* 0x0001e80000100c00 */
[----:B------:R-:W2:Y:S01]  /*4690*/  LDL.64 R10, [R1+0x140] ;  /* 0x00014000010a7983 */ /* 0x000ea20000100a00 */
[----:B------:R-:W-:Y:S01]  /*46a0*/  VIADD R23, R0, 0x24 ;  /* 0x0000002400177836 */ /* 0x000fe20000000000 */
[----:B------:R-:W-:Y:S01]  /*46b0*/  UMOV UR4, URZ ;  /* 0x000000ff00047c82 */ /* 0x000fe20008000000 */
[----:B0-----:R-:W-:Y:S02]  /*46c0*/  CS2R R6, SRZ ;  /* 0x0000000000067805 */ /* 0x001fe4000001ff00 */
[----:B--2---:R-:W-:Y:S02]  /*46d0*/  PRMT R9, R10, 0x7771, RZ ;  /* 0x000077710a097816 */ /* 0x004fe400000000ff */
[----:B------:R-:W-:-:S02]  /*46e0*/  PRMT R8, R11, 0x7771, RZ ;  /* 0x000077710b087816 */ /* 0x000fc400000000ff */
[C---:B------:R-:W-:Y:S01]  /*46f0*/  PRMT R4, R10.reuse, 0x7772, RZ ;  /* 0x000077720a047816 */ /* 0x040fe200000000ff */
[----:B------:R-:W-:Y:S01]  /*4700*/  IMAD.U32 R13, R9, 0x10000, RZ ;  /* 0x00010000090d7824 */ /* 0x000fe200078e00ff */
[----:B------:R-:W-:Y:S01]  /*4710*/  PRMT R9, R10, 0x7770, RZ ;  /* 0x000077700a097816 */ /* 0x000fe200000000ff */
[----:B------:R-:W-:Y:S01]  /*4720*/  IMAD.U32 R15, R8, 0x10000, RZ ;  /* 0x00010000080f7824 */ /* 0x000fe200078e00ff */
[----:B------:R-:W-:Y:S01]  /*4730*/  PRMT R8, R11, 0x7770, RZ ;  /* 0x000077700b087816 */ /* 0x000fe200000000ff */
[----:B------:R-:W-:Y:S01]  /*4740*/  IMAD.SHL.U32 R4, R4, 0x100, RZ ;  /* 0x0000010004047824 */ /* 0x000fe200078e00ff */
[----:B------:R-:W-:Y:S02]  /*4750*/  LOP3.LUT R14, R13, 0xff0000, RZ, 0xc0, !PT ;  /* 0x00ff00000d0e7812 */ /* 0x000fe400078ec0ff */
[----:B------:R-:W-:Y:S02]  /*4760*/  LOP3.LUT R15, R15, 0xff0000, RZ, 0xc0, !PT ;  /* 0x00ff00000f0f7812 */ /* 0x000fe400078ec0ff */
[----:B------:R-:W-:Y:S01]  /*4770*/  PRMT R5, R11, 0x7772, RZ ;  /* 0x000077720b057816 */ /* 0x000fe200000000ff */
[----:B------:R-:W-:Y:S01]  /*4780*/  IMAD R9, R9, 0x1000000, R14 ;  /* 0x0100000009097824 */ /* 0x000fe200078e020e */
[----:B------:R-:W-:Y:S01]  /*4790*/  PRMT R10, R10, 0x7773, RZ ;  /* 0x000077730a0a7816 */ /* 0x000fe200000000ff */
[----:B------:R-:W-:Y:S01]  /*47a0*/  IMAD R8, R8, 0x1000000, R15 ;  /* 0x0100000008087824 */ /* 0x000fe200078e020f */
[----:B------:R-:W-:Y:S01]  /*47b0*/  PRMT R11, R11, 0x7773, RZ ;  /* 0x000077730b0b7816 */ /* 0x000fe200000000ff */
[----:B------:R-:W-:Y:S01]  /*47c0*/  IMAD.SHL.U32 R5, R5, 0x100, RZ ;  /* 0x0000010005057824 */ /* 0x000fe200078e00ff */
[----:B------:R-:W-:-:S04]  /*47d0*/  LOP3.LUT R4, R10, R9, R4, 0xfe, !PT ;  /* 0x000000090a047212 */ /* 0x000fc800078efe04 */
[----:B------:R-:W-:Y:S02]  /*47e0*/  LOP3.LUT R9, R11, R8, R5, 0xfe, !PT ;  /* 0x000000080b097212 */ /* 0x000fe400078efe05 */
[----:B------:R-:W-:Y:S01]  /*47f0*/  CS2R R10, SRZ ;  /* 0x00000000000a7805 */ /* 0x000fe2000001ff00 */
[----:B------:R-:W-:-:S05]  /*4800*/  IMAD.MOV.U32 R8, RZ, RZ, R4 ;  /* 0x000000ffff087224 */ /* 0x000fca00078e0004 */
[----:B------:R0:W-:Y:S02]  /*4810*/  STL.128 [R0+0x30], R8 ;  /* 0x0000300800007387 */ /* 0x0001e40000100c00 */
.L_x_14:
[----:B0-----:R-:W2:Y:S04]  /*4820*/  LDL R9, [R23+-0x20] ;  /* 0xffffe00017097983 */ /* 0x001ea80000100800 */
[----:B------:R-:W3:Y:S04]  /*4830*/  LDL R13, [R23] ;  /* 0x00000000170d7983 */ /* 0x000ee80000100800 */
[----:B------:R-:W4:Y:S04]  /*4840*/  LDL.64 R10, [R23+-0x1c] ;  /* 0xffffe400170a7983 */ /* 0x000f280000100a00 */
[----:B------:R-:W5:Y:S01]  /*4850*/  LDL.64 R14, [R23+0x4] ;  /* 0x00000400170e7983 */ /* 0x000f620000100a00 */
[----:B------:R-:W-:-:S02]  /*4860*/  SHF.R.U32.HI R24, RZ, 0xa, R6 ;  /* 0x0000000aff187819 */ /* 0x000fc40000011606 */
[C-C-:B------:R-:W-:Y:S01]  /*4870*/  SHF.L.W.U32.HI R8, R6.reuse, 0xf, R6.reuse ;  /* 0x0000000f06087819 */ /* 0x140fe20000010e06 */
[----:B------:R-:W5:Y:S01]  /*4880*/  LDL R5, [R23+-0x14] ;  /* 0xffffec0017057983 */ /* 0x000f620000100800 */
[----:B------:R-:W-:Y:S02]  /*4890*/  SHF.L.W.U32.HI R25, R6, 0xd, R6 ;  /* 0x0000000d06197819 */ /* 0x000fe40000010e06 */
[C---:B------:R-:W-:Y:S02]  /*48a0*/  SHF.L.W.U32.HI R6, R7.reuse, 0xf, R7 ;  /* 0x0000000f07067819 */ /* 0x040fe40000010e07 */
[----:B------:R-:W-:Y:S02]  /*48b0*/  LOP3.LUT R8, R24, R8, R25, 0x96, !PT ;  /* 0x0000000818087212 */ /* 0x000fe400078e9619 */
[--C-:B------:R-:W-:Y:S02]  /*48c0*/  SHF.R.U32.HI R24, RZ, 0xa, R7.reuse ;  /* 0x0000000aff187819 */ /* 0x100fe40000011607 */
[----:B------:R-:W-:-:S04]  /*48d0*/  SHF.L.W.U32.HI R7, R7, 0xd, R7 ;  /* 0x0000000d07077819 */ /* 0x000fc80000010e07 */
[----:B------:R-:W-:Y:S02]  /*48e0*/  LOP3.LUT R6, R24, R6, R7, 0x96, !PT ;  /* 0x0000000618067212 */ /* 0x000fe400078e9607 */
[C-C-:B--2---:R-:W-:Y:S02]  /*48f0*/  SHF.L.W.U32.HI R7, R9.reuse, 0x19, R9.reuse ;  /* 0x0000001909077819 */ /* 0x144fe40000010e09 */
[--C-:B------:R-:W-:Y:S02]  /*4900*/  SHF.L.W.U32.HI R24, R9, 0xe, R9.reuse ;  /* 0x0000000e09187819 */ /* 0x100fe40000010e09 */
[----:B------:R-:W-:Y:S02]  /*4910*/  SHF.R.U32.HI R25, RZ, 0x3, R9 ;  /* 0x00000003ff197819 */ /* 0x000fe40000011609 */
[----:B---3--:R-:W-:Y:S02]  /*4920*/  IADD3 R8, PT, PT, R12, R8, R13 ;  /* 0x000000080c087210 */ /* 0x008fe40007ffe00d */
[----:B------:R-:W-:-:S02]  /*4930*/  LOP3.LUT R7, R25, R7, R24, 0x96, !PT ;  /* 0x0000000719077212 */ /* 0x000fc400078e9618 */
[C-C-:B----4-:R-:W-:Y:S01]  /*4940*/  SHF.L.W.U32.HI R12, R10.reuse, 0x19, R10.reuse ;  /* 0x000000190a0c7819 */ /* 0x150fe20000010e0a */
[----:B------:R-:W2:Y:S01]  /*4950*/  LDL R25, [R23+-0x10] ;  /* 0xfffff00017197983 */ /* 0x000ea20000100800 */
[----:B------:R-:W-:Y:S01]  /*4960*/  SHF.L.W.U32.HI R13, R10, 0xe, R10 ;  /* 0x0000000e0a0d7819 */ /* 0x000fe20000010e0a */
[----:B------:R-:W-:Y:S01]  /*4970*/  IMAD.IADD R8, R7, 0x1, R8 ;  /* 0x0000000107087824 */ /* 0x000fe200078e0208 */
[----:B------:R-:W-:Y:S02]  /*4980*/  SHF.R.U32.HI R24, RZ, 0x3, R10 ;  /* 0x00000003ff187819 */ /* 0x000fe4000001160a */
[----:B-----5:R-:W-:Y:S02]  /*4990*/  IADD3 R6, PT, PT, R9, R6, R14 ;  /* 0x0000000609067210 */ /* 0x020fe40007ffe00e */
[----:B------:R-:W-:Y:S02]  /*49a0*/  LOP3.LUT R9, R24, R12, R13, 0x96, !PT ;  /* 0x0000000c18097212 */ /* 0x000fe400078e960d */
[C-C-:B------:R-:W-:Y:S01]  /*49b0*/  SHF.L.W.U32.HI R7, R8.reuse, 0xf, R8.reuse ;  /* 0x0000000f08077819 */ /* 0x140fe20000010e08 */
[----:B------:R-:W3:Y:S01]  /*49c0*/  LDL R24, [R23+0x10] ;  /* 0x0000100017187983 */ /* 0x000ee20000100800 */
[----:B------:R-:W-:Y:S01]  /*49d0*/  SHF.L.W.U32.HI R12, R8, 0xd, R8 ;  /* 0x0000000d080c7819 */ /* 0x000fe20000010e08 */
[----:B------:R-:W-:Y:S01]  /*49e0*/  IMAD.IADD R9, R9, 0x1, R6 ;  /* 0x0000000109097824 */ /* 0x000fe200078e0206 */
[----:B------:R-:W-:-:S02]  /*49f0*/  SHF.R.U32.HI R13, RZ, 0xa, R8 ;  /* 0x0000000aff0d7819 */ /* 0x000fc40000011608 */
[--C-:B------:R-:W-:Y:S02]  /*4a00*/  SHF.R.U32.HI R6, RZ, 0x3, R11.reuse ;  /* 0x00000003ff067819 */ /* 0x100fe4000001160b */
[----:B------:R-:W-:Y:S02]  /*4a10*/  LOP3.LUT R7, R13, R7, R12, 0x96, !PT ;  /* 0x000000070d077212 */ /* 0x000fe400078e960c */
[C-C-:B------:R-:W-:Y:S02]  /*4a20*/  SHF.L.W.U32.HI R26, R11.reuse, 0x19, R11.reuse ;  /* 0x000000190b1a7819 */ /* 0x140fe40000010e0b */
[----:B------:R-:W-:Y:S02]  /*4a30*/  SHF.L.W.U32.HI R13, R11, 0xe, R11 ;  /* 0x0000000e0b0d7819 */ /* 0x000fe40000010e0b */
[C-C-:B------:R-:W-:Y:S02]  /*4a40*/  SHF.L.W.U32.HI R12, R9.reuse, 0xf, R9.reuse ;  /* 0x0000000f090c7819 */ /* 0x140fe40000010e09 */
[----:B------:R-:W-:-:S02]  /*4a50*/  SHF.L.W.U32.HI R27, R9, 0xd, R9 ;  /* 0x0000000d091b7819 */ /* 0x000fc40000010e09 */
[----:B------:R-:W-:Y:S02]  /*4a60*/  SHF.R.U32.HI R14, RZ, 0xa, R9 ;  /* 0x0000000aff0e7819 */ /* 0x000fe40000011609 */
[----:B------:R-:W-:Y:S02]  /*4a70*/  LOP3.LUT R26, R6, R26, R13, 0x96, !PT ;  /* 0x0000001a061a7212 */ /* 0x000fe400078e960d */
[----:B------:R-:W-:Y:S02]  /*4a80*/  IADD3 R15, PT, PT, R10, R7, R15 ;  /* 0x000000070a0f7210 */ /* 0x000fe40007ffe00f */
[----:B------:R-:W4:Y:S01]  /*4a90*/  LDL.64 R6, [R23+-0xc] ;  /* 0xfffff40017067983 */ /* 0x000f220000100a00 */
[----:B------:R-:W-:-:S03]  /*4aa0*/  LOP3.LUT R14, R14, R12, R27, 0x96, !PT ;  /* 0x0000000c0e0e7212 */ /* 0x000fc600078e961b */
[----:B------:R-:W5:Y:S01]  /*4ab0*/  LDL.64 R12, [R23+0x14] ;  /* 0x00001400170c7983 */ /* 0x000f620000100a00 */
[----:B------:R-:W-:-:S03]  /*4ac0*/  IADD3 R28, PT, PT, R11, R14, R4 ;  /* 0x0000000e0b1c7210 */ /* 0x000fc60007ffe004 */
[----:B------:R-:W5:Y:S01]  /*4ad0*/  LDL R14, [R23+-0x4] ;  /* 0xfffffc00170e7983 */ /* 0x000f620000100800 */
        /* <DEDUP_REMOVED lines=12> */
[----:B------:R-:W-:-:S04]  /*4ba0*/  SHF.L.W.U32.HI R26, R11, 0xd, R11 ;  /* 0x0000000d0b1a7819 */ /* 0x000fc80000010e0b */
[----:B------:R-:W-:Y:S01]  /*4bb0*/  LOP3.LUT R28, R27, R15, R26, 0x96, !PT ;  /* 0x0000000f1b1c7212 */ /* 0x000fe200078e961a */
[----:B------:R0:W-:Y:S04]  /*4bc0*/  STL.128 [R23+0x1c], R8 ;  /* 0x00001c0817007387 */ /* 0x0001e80000100c00 */
[----:B0-----:R-:W5:Y:S01]  /*4bd0*/  LDL R9, [R23] ;  /* 0x0000000017097983 */ /* 0x001f620000100800 */
[C-C-:B--2---:R-:W-:Y:S02]  /*4be0*/  SHF.L.W.U32.HI R15, R25.reuse, 0x19, R25.reuse ;  /* 0x00000019190f7819 */ /* 0x144fe40000010e19 */
[--C-:B------:R-:W-:Y:S02]  /*4bf0*/  SHF.L.W.U32.HI R26, R25, 0xe, R25.reuse ;  /* 0x0000000e191a7819 */ /* 0x100fe40000010e19 */
[----:B------:R-:W-:-:S04]  /*4c00*/  SHF.R.U32.HI R27, RZ, 0x3, R25 ;  /* 0x00000003ff1b7819 */ /* 0x000fc80000011619 */
[----:B------:R-:W-:Y:S02]  /*4c10*/  LOP3.LUT R27, R27, R15, R26, 0x96, !PT ;  /* 0x0000000f1b1b7212 */ /* 0x000fe400078e961a */
[----:B---3--:R-:W-:Y:S01]  /*4c20*/  IADD3 R4, PT, PT, R5, R4, R24 ;  /* 0x0000000405047210 */ /* 0x008fe20007ffe018 */
[----:B------:R-:W2:Y:S04]  /*4c30*/  LDL R15, [R23+0x20] ;  /* 0x00002000170f7983 */ /* 0x000ea80000100800 */
[----:B------:R-:W-:Y:S01]  /*4c40*/  IMAD.IADD R4, R27, 0x1, R4 ;  /* 0x000000011b047824 */ /* 0x000fe200078e0204 */
[C-C-:B----4-:R-:W-:Y:S02]  /*4c50*/  SHF.L.W.U32.HI R5, R6.reuse, 0x19, R6.reuse ;  /* 0x0000001906057819 */ /* 0x150fe40000010e06 */
[----:B------:R-:W-:-:S02]  /*4c60*/  SHF.L.W.U32.HI R10, R6, 0xe, R6 ;  /* 0x0000000e060a7819 */ /* 0x000fc40000010e06 */
[----:B------:R-:W-:Y:S02]  /*4c70*/  SHF.R.U32.HI R11, RZ, 0x3, R6 ;  /* 0x00000003ff0b7819 */ /* 0x000fe40000011606 */
[----:B-----5:R-:W-:Y:S02]  /*4c80*/  IADD3 R12, PT, PT, R25, R28, R12 ;  /* 0x0000001c190c7210 */ /* 0x020fe40007ffe00c */
[----:B------:R-:W-:Y:S02]  /*4c90*/  LOP3.LUT R5, R11, R5, R10, 0x96, !PT ;  /* 0x000000050b057212 */ /* 0x000fe400078e960a */
[C-C-:B------:R-:W-:Y:S02]  /*4ca0*/  SHF.L.W.U32.HI R24, R7.reuse, 0x19, R7.reuse ;  /* 0x0000001907187819 */ /* 0x140fe40000010e07 */
[----:B------:R-:W-:Y:S01]  /*4cb0*/  SHF.L.W.U32.HI R25, R7, 0xe, R7 ;  /* 0x0000000e07197819 */ /* 0x000fe20000010e07 */
[----:B------:R-:W-:Y:S01]  /*4cc0*/  IMAD.IADD R5, R5, 0x1, R12 ;  /* 0x0000000105057824 */ /* 0x000fe200078e020c */
[----:B------:R-:W-:-:S02]  /*4cd0*/  SHF.L.W.U32.HI R10, R4, 0xf, R4 ;  /* 0x0000000f040a7819 */ /* 0x000fc40000010e04 */
[--C-:B------:R-:W-:Y:S02]  /*4ce0*/  SHF.L.W.U32.HI R11, R4, 0xd, R4.reuse ;  /* 0x0000000d040b7819 */ /* 0x100fe40000010e04 */
[----:B------:R-:W-:Y:S02]  /*4cf0*/  SHF.R.U32.HI R12, RZ, 0xa, R4 ;  /* 0x0000000aff0c7819 */ /* 0x000fe40000011604 */
[----:B------:R-:W-:Y:S02]  /*4d00*/  SHF.R.U32.HI R26, RZ, 0x3, R7 ;  /* 0x00000003ff1a7819 */ /* 0x000fe40000011607 */
[----:B------:R-:W-:Y:S02]  /*4d10*/  LOP3.LUT R10, R12, R10, R11, 0x96, !PT ;  /* 0x0000000a0c0a7212 */ /* 0x000fe400078e960b */
[----:B------:R-:W-:Y:S02]  /*4d20*/  LOP3.LUT R24, R26, R24, R25, 0x96, !PT ;  /* 0x000000181a187212 */ /* 0x000fe400078e9619 */
[----:B------:R-:W-:-:S02]  /*4d30*/  SHF.L.W.U32.HI R11, R5, 0xf, R5 ;  /* 0x0000000f050b7819 */ /* 0x000fc40000010e05 */
[--C-:B------:R-:W-:Y:S02]  /*4d40*/  SHF.L.W.U32.HI R12, R5, 0xd, R5.reuse ;  /* 0x0000000d050c7819 */ /* 0x100fe40000010e05 */
[----:B------:R-:W-:-:S04]  /*4d50*/  SHF.R.U32.HI R25, RZ, 0xa, R5 ;  /* 0x0000000aff197819 */ /* 0x000fc80000011605 */
[----:B------:R-:W-:Y:S02]  /*4d60*/  LOP3.LUT R26, R25, R11, R12, 0x96, !PT ;  /* 0x0000000b191a7212 */ /* 0x000fe400078e960c */
[----:B------:R-:W-:Y:S02]  /*4d70*/  IADD3 R25, PT, PT, R6, R10, R13 ;  /* 0x0000000a06197210 */ /* 0x000fe40007ffe00d */
[----:B------:R-:W3:Y:S04]  /*4d80*/  LDL.64 R12, [R23+0x24] ;  /* 0x00002400170c7983 */ /* 0x000ee80000100a00 */
[----:B------:R-:W4:Y:S01]  /*4d90*/  LDL.64 R10, [R23+0x4] ;  /* 0x00000400170a7983 */ /* 0x000f220000100a00 */
[----:B------:R-:W-:Y:S01]  /*4da0*/  IMAD.IADD R6, R24, 0x1, R25 ;  /* 0x0000000118067824 */ /* 0x000fe200078e0219 */
[----:B------:R-:W-:-:S04]  /*4db0*/  IADD3 R7, PT, PT, R7, R26, R8 ;  /* 0x0000001a07077210 */ /* 0x000fc80007ffe008 */
[C-C-:B------:R-:W-:Y:S02]  /*4dc0*/  SHF.L.W.U32.HI R8, R6.reuse, 0xf, R6.reuse ;  /* 0x0000000f06087819 */ /* 0x140fe40000010e06 */
[--C-:B------:R-:W-:Y:S02]  /*4dd0*/  SHF.L.W.U32.HI R25, R6, 0xd, R6.reuse ;  /* 0x0000000d06197819 */ /* 0x100fe40000010e06 */
[----:B------:R-:W-:-:S04]  /*4de0*/  SHF.R.U32.HI R24, RZ, 0xa, R6 ;  /* 0x0000000aff187819 */ /* 0x000fc80000011606 */
[----:B------:R-:W-:Y:S02]  /*4df0*/  LOP3.LUT R26, R24, R8, R25, 0x96, !PT ;  /* 0x00000008181a7212 */ /* 0x000fe400078e9619 */
[--C-:B------:R-:W-:Y:S02]  /*4e00*/  SHF.R.U32.HI R24, RZ, 0x3, R14.reuse ;  /* 0x00000003ff187819 */ /* 0x100fe4000001160e */
[C-C-:B------:R-:W-:Y:S02]  /*4e10*/  SHF.L.W.U32.HI R8, R14.reuse, 0x19, R14.reuse ;  /* 0x000000190e087819 */ /* 0x140fe40000010e0e */
[----:B------:R-:W-:-:S04]  /*4e20*/  SHF.L.W.U32.HI R25, R14, 0xe, R14 ;  /* 0x0000000e0e197819 */ /* 0x000fc80000010e0e */
[----:B------:R-:W-:Y:S02]  /*4e30*/  LOP3.LUT R8, R24, R8, R25, 0x96, !PT ;  /* 0x0000000818087212 */ /* 0x000fe400078e9619 */
[----:B------:R-:W5:Y:S01]  /*4e40*/  LDL R24, [R23+0xc] ;  /* 0x00000c0017187983 */ /* 0x000f620000100800 */
[----:B------:R-:W-:Y:S02]  /*4e50*/  SHF.R.U32.HI R25, RZ, 0x3, R9 ;  /* 0x00000003ff197819 */ /* 0x000fe40000011609 */
[----:B------:R-:W-:-:S05]  /*4e60*/  IMAD.IADD R7, R8, 0x1, R7 ;  /* 0x0000000108077824 */ /* 0x000fca00078e0207 */
[----:B------:R0:W-:Y:S04]  /*4e70*/  STL.128 [R23+0x2c], R4 ;  /* 0x00002c0417007387 */ /* 0x0001e80000100c00 */
[----:B0-----:R-:W5:Y:S01]  /*4e80*/  LDL R5, [R23+0x10] ;  /* 0x0000100017057983 */ /* 0x001f620000100800 */
[----:B--2---:R-:W-:Y:S02]  /*4e90*/  IADD3 R27, PT, PT, R14, R26, R15 ;  /* 0x0000001a0e1b7210 */ /* 0x004fe40007ffe00f */
[C-C-:B------:R-:W-:Y:S02]  /*4ea0*/  SHF.L.W.U32.HI R14, R9.reuse, 0x19, R9.reuse ;  /* 0x00000019090e7819 */ /* 0x140fe40000010e09 */
[----:B------:R-:W-:-:S04]  /*4eb0*/  SHF.L.W.U32.HI R15, R9, 0xe, R9 ;  /* 0x0000000e090f7819 */ /* 0x000fc80000010e09 */
[----:B------:R-:W-:Y:S02]  /*4ec0*/  LOP3.LUT R14, R25, R14, R15, 0x96, !PT ;  /* 0x0000000e190e7212 */ /* 0x000fe400078e960f */
[C-C-:B------:R-:W-:Y:S02]  /*4ed0*/  SHF.L.W.U32.HI R15, R7.reuse, 0xd, R7.reuse ;  /* 0x0000000d070f7819 */ /* 0x140fe40000010e07 */
[----:B------:R-:W-:Y:S01]  /*4ee0*/  SHF.R.U32.HI R25, RZ, 0xa, R7 ;  /* 0x0000000aff197819 */ /* 0x000fe20000011607 */
[----:B------:R-:W-:Y:S01]  /*4ef0*/  IMAD.IADD R8, R14, 0x1, R27 ;  /* 0x000000010e087824 */ /* 0x000fe200078e021b */
[----:B------:R-:W-:-:S04]  /*4f00*/  SHF.L.W.U32.HI R14, R7, 0xf, R7 ;  /* 0x0000000f070e7819 */ /* 0x000fc80000010e07 */
[----:B------:R-:W-:Y:S02]  /*4f10*/  LOP3.LUT R15, R25, R14, R15, 0x96, !PT ;  /* 0x0000000e190f7212 */ /* 0x000fe400078e960f */
[C-C-:B------:R-:W-:Y:S02]  /*4f20*/  SHF.L.W.U32.HI R14, R8.reuse, 0xf, R8.reuse ;  /* 0x0000000f080e7819 */ /* 0x140fe40000010e08 */
[--C-:B------:R-:W-:Y:S02]  /*4f30*/  SHF.L.W.U32.HI R25, R8, 0xd, R8.reuse ;  /* 0x0000000d08197819 */ /* 0x100fe40000010e08 */
[----:B------:R-:W-:-:S04]  /*4f40*/  SHF.R.U32.HI R26, RZ, 0xa, R8 ;  /* 0x0000000aff1a7819 */ /* 0x000fc80000011608 */
[----:B------:R-:W-:Y:S02]  /*4f50*/  LOP3.LUT R14, R26, R14, R25, 0x96, !PT ;  /* 0x0000000e1a0e7212 */ /* 0x000fe400078e9619 */
[----:B------:R-:W2:Y:S01]  /*4f60*/  LDL R25, [R23+0x30] ;  /* 0x0000300017197983 */ /* 0x000ea20000100800 */
[----:B---3--:R-:W-:Y:S02]  /*4f70*/  IADD3 R26, PT, PT, R9, R15, R12 ;  /* 0x0000000f091a7210 */ /* 0x008fe40007ffe00c */
[C-C-:B----4-:R-:W-:Y:S02]  /*4f80*/  SHF.L.W.U32.HI R9, R10.reuse, 0x19, R10.reuse ;  /* 0x000000190a097819 */ /* 0x150fe40000010e0a */
[--C-:B------:R-:W-:Y:S02]  /*4f90*/  SHF.L.W.U32.HI R12, R10, 0xe, R10.reuse ;  /* 0x0000000e0a0c7819 */ /* 0x100fe40000010e0a */
[----:B------:R-:W-:-:S04]  /*4fa0*/  SHF.R.U32.HI R15, RZ, 0x3, R10 ;  /* 0x00000003ff0f7819 */ /* 0x000fc8000001160a */
[----:B------:R-:W-:Y:S02]  /*4fb0*/  LOP3.LUT R9, R15, R9, R12, 0x96, !PT ;  /* 0x000000090f097212 */ /* 0x000fe400078e960c */
[----:B------:R-:W-:-:S03]  /*4fc0*/  SHF.L.W.U32.HI R7, R11, 0xe, R11 ;  /* 0x0000000e0b077819 */ /* 0x000fc60000010e0b */
[----:B------:R-:W-:Y:S01]  /*4fd0*/  IMAD.IADD R9, R9, 0x1, R26 ;  /* 0x0000000109097824 */ /* 0x000fe200078e021a */
[--C-:B------:R-:W-:Y:S02]  /*4fe0*/  SHF.R.U32.HI R6, RZ, 0x3, R11.reuse ;  /* 0x00000003ff067819 */ /* 0x100fe4000001160b */
[----:B------:R-:W-:Y:S02]  /*4ff0*/  SHF.L.W.U32.HI R12, R11, 0x19, R11 ;  /* 0x000000190b0c7819 */ /* 0x000fe40000010e0b */
[----:B------:R-:W-:Y:S02]  /*5000*/  IADD3 R13, PT, PT, R10, R14, R13 ;  /* 0x0000000e0a0d7210 */ /* 0x000fe40007ffe00d */
[C-C-:B------:R-:W-:Y:S02]  /*5010*/  SHF.L.W.U32.HI R15, R9.reuse, 0xd, R9.reuse ;  /* 0x0000000d090f7819 */ /* 0x140fe40000010e09 */
[--C-:B------:R-:W-:Y:S02]  /*5020*/  SHF.R.U32.HI R14, RZ, 0xa, R9.reuse ;  /* 0x0000000aff0e7819 */ /* 0x100fe40000011609 */
[----:B------:R-:W-:-:S02]  /*5030*/  SHF.L.W.U32.HI R10, R9, 0xf, R9 ;  /* 0x0000000f090a7819 */ /* 0x000fc40000010e09 */
[----:B------:R-:W-:Y:S02]  /*5040*/  LOP3.LUT R12, R6, R12, R7, 0x96, !PT ;  /* 0x0000000c060c7212 */ /* 0x000fe400078e9607 */
[----:B------:R-:W3:Y:S01]  /*5050*/  LDL.64 R6, [R23+0x14] ;  /* 0x0000140017067983 */ /* 0x000ee20000100a00 */
[----:B------:R-:W-:Y:S02]  /*5060*/  LOP3.LUT R26, R14, R10, R15, 0x96, !PT ;  /* 0x0000000a0e1a7212 */ /* 0x000fe400078e960f */
[----:B------:R-:W-:Y:S01]  /*5070*/  IMAD.IADD R10, R12, 0x1, R13 ;  /* 0x000000010c0a7824 */ /* 0x000fe200078e020d */
[----:B------:R-:W4:Y:S01]  /*5080*/  LDL.64 R14, [R23+0x34] ;  /* 0x00003400170e7983 */ /* 0x000f220000100a00 */
[----:B------:R-:W-:-:S03]  /*5090*/  IADD3 R11, PT, PT, R11, R26, R4 ;  /* 0x0000001a0b0b7210 */ /* 0x000fc60007ffe004 */
[C-C-:B------:R-:W-:Y:S02]  /*50a0*/  SHF.L.W.U32.HI R4, R10.reuse, 0xf, R10.reuse ;  /* 0x0000000f0a047819 */ /* 0x140fe40000010e0a */
[--C-:B------:R-:W-:Y:S02]  /*50b0*/  SHF.L.W.U32.HI R13, R10, 0xd, R10.reuse ;  /* 0x0000000d0a0d7819 */ /* 0x100fe40000010e0a */
[----:B------:R-:W-:Y:S02]  /*50c0*/  SHF.R.U32.HI R12, RZ, 0xa, R10 ;  /* 0x0000000aff0c7819 */ /* 0x000fe4000001160a */
[--C-:B-----5:R-:W-:Y:S02]  /*50d0*/  SHF.R.U32.HI R26, RZ, 0x3, R24.reuse ;  /* 0x00000003ff1a7819 */ /* 0x120fe40000011618 */
[----:B------:R-:W-:Y:S02]  /*50e0*/  LOP3.LUT R4, R12, R4, R13, 0x96, !PT ;  /* 0x000000040c047212 */ /* 0x000fe400078e960d */
[----:B------:R-:W-:-:S02]  /*50f0*/  SHF.L.W.U32.HI R12, R24, 0x19, R24 ;  /* 0x00000019180c7819 */ /* 0x000fc40000010e18 */
[----:B------:R-:W-:-:S04]  /*5100*/  SHF.L.W.U32.HI R13, R24, 0xe, R24 ;  /* 0x0000000e180d7819 */ /* 0x000fc80000010e18 */
[----:B------:R-:W-:Y:S02]  /*5110*/  LOP3.LUT R26, R26, R12, R13, 0x96, !PT ;  /* 0x0000000c1a1a7212 */ /* 0x000fe400078e960d */
[----:B------:R-:W5:Y:S01]  /*5120*/  LDL R12, [R23+0x1c] ;  /* 0x00001c00170c7983 */ /* 0x000f620000100800 */
[----:B------:R-:W-:Y:S02]  /*5130*/  SHF.L.W.U32.HI R13, R5, 0xe, R5 ;  /* 0x0000000e050d7819 */ /* 0x000fe40000010e05 */
[----:B------:R-:W-:-:S05]  /*5140*/  IMAD.IADD R11, R26, 0x1, R11 ;  /* 0x000000011a0b7824 */ /* 0x000fca00078e020b */
[----:B------:R-:W-:Y:S01]  /*5150*/  SHF.R.U32.HI R26, RZ, 0xa, R11 ;  /* 0x0000000aff1a7819 */ /* 0x000fe2000001160b */
[----:B------:R-:W-:-:S04]  /*5160*/  UIADD3 UR4, UPT, UPT, UR4, 0x10, URZ ;  /* 0x0000001004047890 */ /* 0x000fc8000fffe0ff */
[----:B------:R-:W-:Y:S01]  /*5170*/  UISETP.NE.AND UP0, UPT, UR4, 0x30, UPT ;  /* 0x000000300400788c */ /* 0x000fe2000bf05270 */
[----:B------:R-:W-:Y:S01]  /*5180*/  STL.128 [R23+0x3c], R8 ;  /* 0x00003c0817007387 */ /* 0x000fe20000100c00 */
[----:B--2---:R-:W-:Y:S02]  /*5190*/  IADD3 R25, PT, PT, R24, R4, R25 ;  /* 0x0000000418197210 */ /* 0x004fe40007ffe019 */
[--C-:B------:R-:W-:Y:S02]  /*51a0*/  SHF.L.W.U32.HI R4, R5, 0x19, R5.reuse ;  /* 0x0000001905047819 */ /* 0x100fe40000010e05 */
[----:B------:R-:W-:-:S04]  /*51b0*/  SHF.R.U32.HI R24, RZ, 0x3, R5 ;  /* 0x00000003ff187819 */ /* 0x000fc80000011605 */
[----:B------:R-:W-:Y:S02]  /*51c0*/  LOP3.LUT R4, R24, R4, R13, 0x96, !PT ;  /* 0x0000000418047212 */ /* 0x000fe400078e960d */
[C-C-:B------:R-:W-:Y:S02]  /*51d0*/  SHF.L.W.U32.HI R13, R11.reuse, 0xf, R11.reuse ;  /* 0x0000000f0b0d7819 */ /* 0x140fe40000010e0b */
[----:B------:R-:W-:Y:S01]  /*51e0*/  SHF.L.W.U32.HI R24, R11, 0xd, R11 ;  /* 0x0000000d0b187819 */ /* 0x000fe20000010e0b */
[----:B------:R-:W-:-:S03]  /*51f0*/  IMAD.IADD R4, R4, 0x1, R25 ;  /* 0x0000000104047824 */ /* 0x000fc600078e0219 */
[----:B------:R-:W-:Y:S02]  /*5200*/  LOP3.LUT R13, R26, R13, R24, 0x96, !PT ;  /* 0x0000000d1a0d7212 */ /* 0x000fe400078e9618 */
[C-C-:B---3--:R-:W-:Y:S02]  /*5210*/  SHF.L.W.U32.HI R24, R6.reuse, 0x19, R6.reuse ;  /* 0x0000001906187819 */ /* 0x148fe40000010e06 */
[--C-:B------:R-:W-:Y:S02]  /*5220*/  SHF.L.W.U32.HI R25, R6, 0xe, R6.reuse ;  /* 0x0000000e06197819 */ /* 0x100fe40000010e06 */
[----:B------:R-:W-:Y:S02]  /*5230*/  SHF.R.U32.HI R26, RZ, 0x3, R6 ;  /* 0x00000003ff1a7819 */ /* 0x000fe40000011606 */
[----:B----4-:R-:W-:Y:S02]  /*5240*/  IADD3 R14, PT, PT, R5, R13, R14 ;  /* 0x0000000d050e7210 */ /* 0x010fe40007ffe00e */
[----:B------:R-:W-:-:S02]  /*5250*/  LOP3.LUT R5, R26, R24, R25, 0x96, !PT ;  /* 0x000000181a057212 */ /* 0x000fc400078e9619 */
[C-C-:B------:R-:W-:Y:S02]  /*5260*/  SHF.L.W.U32.HI R13, R4.reuse, 0xf, R4.reuse ;  /* 0x0000000f040d7819 */ /* 0x140fe40000010e04 */
[--C-:B------:R-:W-:Y:S02]  /*5270*/  SHF.L.W.U32.HI R24, R4, 0xd, R4.reuse ;  /* 0x0000000d04187819 */ /* 0x100fe40000010e04 */
[----:B------:R-:W-:Y:S01]  /*5280*/  SHF.R.U32.HI R25, RZ, 0xa, R4 ;  /* 0x0000000aff197819 */ /* 0x000fe20000011604 */
[----:B------:R-:W-:Y:S01]  /*5290*/  IMAD.IADD R5, R5, 0x1, R14 ;  /* 0x0000000105057824 */ /* 0x000fe200078e020e */
[--C-:B------:R-:W-:Y:S02]  /*52a0*/  SHF.L.W.U32.HI R14, R7, 0x19, R7.reuse ;  /* 0x00000019070e7819 */ /* 0x100fe40000010e07 */
[----:B------:R-:W-:Y:S02]  /*52b0*/  LOP3.LUT R13, R25, R13, R24, 0x96, !PT ;  /* 0x0000000d190d7212 */ /* 0x000fe400078e9618 */
[----:B------:R-:W-:-:S02]  /*52c0*/  SHF.L.W.U32.HI R25, R7, 0xe, R7 ;  /* 0x0000000e07197819 */ /* 0x000fc40000010e07 */
[----:B------:R-:W-:Y:S02]  /*52d0*/  SHF.R.U32.HI R24, RZ, 0x3, R7 ;  /* 0x00000003ff187819 */ /* 0x000fe40000011607 */
[----:B------:R-:W-:Y:S02]  /*52e0*/  SHF.R.U32.HI R26, RZ, 0xa, R5 ;  /* 0x0000000aff1a7819 */ /* 0x000fe40000011605 */
[----:B------:R-:W-:Y:S02]  /*52f0*/  LOP3.LUT R14, R24, R14, R25, 0x96, !PT ;  /* 0x0000000e180e7212 */ /* 0x000fe400078e9619 */
[C-C-:B------:R-:W-:Y:S02]  /*5300*/  SHF.L.W.U32.HI R24, R5.reuse, 0xf, R5.reuse ;  /* 0x0000000f05187819 */ /* 0x140fe40000010e05 */
[----:B------:R-:W-:Y:S02]  /*5310*/  SHF.L.W.U32.HI R25, R5, 0xd, R5 ;  /* 0x0000000d05197819 */ /* 0x000fe40000010e05 */
[----:B------:R-:W-:-:S02]  /*5320*/  IADD3 R13, PT, PT, R6, R13, R15 ;  /* 0x0000000d060d7210 */ /* 0x000fc40007ffe00f */
[----:B------:R-:W-:Y:S02]  /*5330*/  LOP3.LUT R24, R26, R24, R25, 0x96, !PT ;  /* 0x000000181a187212 */ /* 0x000fe400078e9619 */
[C-C-:B-----5:R-:W-:Y:S02]  /*5340*/  SHF.L.W.U32.HI R6, R12.reuse, 0x19, R12.reuse ;  /* 0x000000190c067819 */ /* 0x160fe40000010e0c */
[--C-:B------:R-:W-:Y:S02]  /*5350*/  SHF.L.W.U32.HI R15, R12, 0xe, R12.reuse ;  /* 0x0000000e0c0f7819 */ /* 0x100fe40000010e0c */
[----:B------:R-:W-:Y:S02]  /*5360*/  SHF.R.U32.HI R25, RZ, 0x3, R12 ;  /* 0x00000003ff197819 */ /* 0x000fe4000001160c */
[----:B------:R-:W-:Y:S02]  /*5370*/  IADD3 R24, PT, PT, R7, R24, R8 ;  /* 0x0000001807187210 */ /* 0x000fe40007ffe008 */
[----:B------:R-:W-:Y:S01]  /*5380*/  LOP3.LUT R15, R25, R6, R15, 0x96, !PT ;  /* 0x00000006190f7212 */ /* 0x000fe200078e960f */
[----:B------:R-:W-:-:S04]  /*5390*/  IMAD.IADD R6, R14, 0x1, R13 ;  /* 0x000000010e067824 */ /* 0x000fc800078e020d */
[----:B------:R-:W-:-:S05]  /*53a0*/  IMAD.IADD R7, R15, 0x1, R24 ;  /* 0x000000010f077824 */ /* 0x000fca00078e0218 */
[----:B------:R0:W-:Y:S02]  /*53b0*/  STL.128 [R23+0x4c], R4 ;  /* 0x00004c0417007387 */ /* 0x0001e40000100c00 */
[----:B0-----:R-:W-:Y:S01]  /*53c0*/  VIADD R23, R23, 0x40 ;  /* 0x0000004017177836 */ /* 0x001fe20000000000 */
[----:B------:R-:W-:Y:S06]  /*53d0*/  BRA.U UP0, `(.L_x_14) ;  /* 0xfffffff500107547 */ /* 0x000fec000b83ffff */
[----:B------:R-:W-:Y:S01]  /*53e0*/  IMAD.MOV.U32 R15, RZ, RZ, R22 ;  /* 0x000000ffff0f7224 */ /* 0x000fe200078e0016 */
[----:B------:R-:W-:Y:S01]  /*53f0*/  UMOV UR5, 0x8 ;  /* 0x0000000800057882 */ /* 0x000fe20000000000 */
[----:B------:R-:W-:Y:S01]  /*5400*/  IMAD.MOV.U32 R14, RZ, RZ, R21 ;  /* 0x000000ffff0e7224 */ /* 0x000fe200078e0015 */
[----:B------:R-:W-:Y:S01]  /*5410*/  UMOV UR4, URZ ;  /* 0x000000ff00047c82 */ /* 0x000fe20008000000 */
[----:B------:R-:W-:Y:S02]  /*5420*/  IMAD.MOV.U32 R11, RZ, RZ, R20 ;  /* 0x000000ffff0b7224 */ /* 0x000fe400078e0014 */
[----:B------:R-:W-:Y:S02]  /*5430*/  IMAD.MOV.U32 R12, RZ, RZ, R19 ;  /* 0x000000ffff0c7224 */ /* 0x000fe400078e0013 */
[----:B------:R-:W-:Y:S02]  /*5440*/  IMAD.MOV.U32 R13, RZ, RZ, R18 ;  /* 0x000000ffff0d7224 */ /* 0x000fe400078e0012 */
[----:B------:R-:W-:-:S02]  /*5450*/  IMAD.MOV.U32 R10, RZ, RZ, R17 ;  /* 0x000000ffff0a7224 */ /* 0x000fc400078e0011 */
[----:B------:R-:W-:Y:S02]  /*5460*/  IMAD.MOV.U32 R8, RZ, RZ, R16 ;  /* 0x000000ffff087224 */ /* 0x000fe400078e0010 */
[----:B------:R-:W-:-:S07]  /*5470*/  IMAD.MOV.U32 R9, RZ, RZ, R2 ;  /* 0x000000ffff097224 */ /* 0x000fce00078e0002 */
.L_x_15:
[----:B------:R0:W2:Y:S01]  /*5480*/  LDL.128 R4, [R0] ;  /* 0x0000000000047983 */ /* 0x0000a20000100c00 */
[----:B------:R-:W2:Y:S01]  /*5490*/  LDCU.64 UR6, c[0x3][UR5+-0x8] ;  /* 0x00ffff00050677ac */ /* 0x000ea20008000a00 */
[C-C-:B------:R-:W-:Y:S02]  /*54a0*/  SHF.L.W.U32.HI R23, R13.reuse, 0x1a, R13.reuse ;  /* 0x0000001a0d177819 */ /* 0x140fe40000010e0d */
[C-C-:B------:R-:W-:Y:S01]  /*54b0*/  SHF.L.W.U32.HI R24, R13.reuse, 0x15, R13.reuse ;  /* 0x000000150d187819 */ /* 0x140fe20000010e0d */
[----:B------:R-:W-:Y:S01]  /*54c0*/  UIADD3 UR4, UPT, UPT, UR4, 0x4, URZ ;  /* 0x0000000404047890 */ /* 0x000fe2000fffe0ff */
[----:B------:R-:W-:Y:S01]  /*54d0*/  SHF.L.W.U32.HI R25, R13, 0x7, R13 ;  /* 0x000000070d197819 */ /* 0x000fe20000010e0d */
[----:B0-----:R-:W-:Y:S02]  /*54e0*/  VIADD R0, R0, 0x10 ;  /* 0x0000001000007836 */ /* 0x001fe40000000000 */
[----:B------:R-:W-:Y:S01]  /*54f0*/  UISETP.NE.AND UP0, UPT, UR4, 0x40, UPT ;  /* 0x000000400400788c */ /* 0x000fe2000bf05270 */
[----:B------:R-:W-:-:S02]  /*5500*/  LOP3.LUT R24, R25, R23, R24, 0x96, !PT ;  /* 0x0000001719187212 */ /* 0x000fc400078e9618 */
[----:B------:R-:W-:Y:S02]  /*5510*/  LOP3.LUT R23, R8, R13, R10, 0xb8, !PT ;  /* 0x0000000d08177212 */ /* 0x000fe400078eb80a */
[C---:B------:R-:W-:Y:S02]  /*5520*/  SHF.L.W.U32.HI R25, R15.reuse, 0x13, R15 ;  /* 0x000000130f197819 */ /* 0x040fe40000010e0f */
[----:B------:R-:W-:Y:S02]  /*5530*/  IADD3 R23, PT, PT, R24, R23, R9 ;  /* 0x0000001718177210 */ /* 0x000fe40007ffe009 */
[C---:B------:R-:W-:Y:S02]  /*5540*/  SHF.L.W.U32.HI R24, R15.reuse, 0xa, R15 ;  /* 0x0000000a0f187819 */ /* 0x040fe40000010e0f */
[----:B--2---:R-:W-:Y:S02]  /*5550*/  IADD3 R23, PT, PT, R4, UR6, R23 ;  /* 0x0000000604177c10 */ /* 0x004fe4000fffe017 */
[----:B------:R-:W-:-:S03]  /*5560*/  SHF.L.W.U32.HI R4, R15, 0x1e, R15 ;  /* 0x0000001e0f047819 */ /* 0x000fc60000010e0f */
[----:B------:R-:W-:Y:S01]  /*5570*/  IMAD.IADD R9, R23, 0x1, R12 ;  /* 0x0000000117097824 */ /* 0x000fe200078e020c */
[----:B------:R-:W-:-:S04]  /*5580*/  LOP3.LUT R12, R24, R4, R25, 0x96, !PT ;  /* 0x00000004180c7212 */ /* 0x000fc800078e9619 */
[C-C-:B------:R-:W-:Y:S02]  /*5590*/  SHF.L.W.U32.HI R4, R9.reuse, 0x1a, R9.reuse ;  /* 0x0000001a09047819 */ /* 0x140fe40000010e09 */
[C-C-:B------:R-:W-:Y:S02]  /*55a0*/  SHF.L.W.U32.HI R25, R9.reuse, 0x15, R9.reuse ;  /* 0x0000001509197819 */ /* 0x140fe40000010e09 */
[----:B------:R-:W-:-:S04]  /*55b0*/  SHF.L.W.U32.HI R24, R9, 0x7, R9 ;  /* 0x0000000709187819 */ /* 0x000fc80000010e09 */
[----:B------:R-:W-:Y:S02]  /*55c0*/  LOP3.LUT R25, R24, R4, R25, 0x96, !PT ;  /* 0x0000000418197212 */ /* 0x000fe400078e9619 */
[----:B------:R-:W-:-:S04]  /*55d0*/  LOP3.LUT R4, R10, R9, R13, 0xb8, !PT ;  /* 0x000000090a047212 */ /* 0x000fc800078eb80d */
[----:B------:R-:W-:Y:S02]  /*55e0*/  IADD3 R4, PT, PT, R25, R4, R8 ;  /* 0x0000000419047210 */ /* 0x000fe40007ffe008 */
[----:B------:R-:W-:Y:S02]  /*55f0*/  LOP3.LUT R8, R14, R11, R15, 0xe8, !PT ;  /* 0x0000000b0e087212 */ /* 0x000fe400078ee80f */
[----:B------:R-:W-:Y:S01]  /*5600*/  IADD3 R4, PT, PT, R5, UR7, R4 ;  /* 0x0000000705047c10 */ /* 0x000fe2000fffe004 */
[----:B------:R-:W0:Y:S01]  /*5610*/  LDCU.64 UR6, c[0x3][UR5] ;  /* 0x00c00000050677ac */ /* 0x000e220008000a00 */
[----:B------:R-:W-:-:S03]  /*5620*/  IADD3 R12, PT, PT, R23, R12, R8 ;  /* 0x0000000c170c7210 */ /* 0x000fc60007ffe008 */
[----:B------:R-:W-:Y:S01]  /*5630*/  IMAD.IADD R8, R4, 0x1, R11 ;  /* 0x0000000104087824 */ /* 0x000fe200078e020b */
[C-C-:B------:R-:W-:Y:S01]  /*5640*/  SHF.L.W.U32.HI R5, R12.reuse, 0x1e, R12.reuse ;  /* 0x0000001e0c057819 */ /* 0x140fe20000010e0c */
[----:B------:R-:W-:Y:S01]  /*5650*/  UIADD3 UR5, UPT, UPT, UR5, 0x10, URZ ;  /* 0x0000001005057890 */ /* 0x000fe2000fffe0ff */
[C-C-:B------:R-:W-:Y:S02]  /*5660*/  SHF.L.W.U32.HI R24, R12.reuse, 0x13, R12.reuse ;  /* 0x000000130c187819 */ /* 0x140fe40000010e0c */
[----:B------:R-:W-:Y:S02]  /*5670*/  SHF.L.W.U32.HI R11, R12, 0xa, R12 ;  /* 0x0000000a0c0b7819 */ /* 0x000fe40000010e0c */
[C-C-:B------:R-:W-:Y:S02]  /*5680*/  SHF.L.W.U32.HI R23, R8.reuse, 0x1a, R8.reuse ;  /* 0x0000001a08177819 */ /* 0x140fe40000010e08 */
[C-C-:B------:R-:W-:Y:S02]  /*5690*/  SHF.L.W.U32.HI R26, R8.reuse, 0x15, R8.reuse ;  /* 0x00000015081a7819 */ /* 0x140fe40000010e08 */
[----:B------:R-:W-:-:S02]  /*56a0*/  SHF.L.W.U32.HI R25, R8, 0x7, R8 ;  /* 0x0000000708197819 */ /* 0x000fc40000010e08 */
[----:B------:R-:W-:Y:S02]  /*56b0*/  LOP3.LUT R11, R11, R5, R24, 0x96, !PT ;  /* 0x000000050b0b7212 */ /* 0x000fe400078e9618 */
[----:B------:R-:W-:Y:S02]  /*56c0*/  LOP3.LUT R23, R25, R23, R26, 0x96, !PT ;  /* 0x0000001719177212 */ /* 0x000fe400078e961a */
[----:B------:R-:W-:Y:S02]  /*56d0*/  LOP3.LUT R24, R13, R8, R9, 0xb8, !PT ;  /* 0x000000080d187212 */ /* 0x000fe400078eb809 */
[----:B------:R-:W-:Y:S02]  /*56e0*/  LOP3.LUT R5, R15, R14, R12, 0xe8, !PT ;  /* 0x0000000e0f057212 */ /* 0x000fe400078ee80c */
[----:B------:R-:W-:Y:S02]  /*56f0*/  IADD3 R23, PT, PT, R23, R24, R10 ;  /* 0x0000001817177210 */ /* 0x000fe40007ffe00a */
[----:B------:R-:W-:-:S02]  /*5700*/  IADD3 R11, PT, PT, R4, R11, R5 ;  /* 0x0000000b040b7210 */ /* 0x000fc40007ffe005 */
[----:B0-----:R-:W-:Y:S02]  /*5710*/  IADD3 R23, PT, PT, R6, UR6, R23 ;  /* 0x0000000606177c10 */ /* 0x001fe4000fffe017 */
[C-C-:B------:R-:W-:Y:S02]  /*5720*/  SHF.L.W.U32.HI R4, R11.reuse, 0x1e, R11.reuse ;  /* 0x0000001e0b047819 */ /* 0x140fe40000010e0b */
[--C-:B------:R-:W-:Y:S01]  /*5730*/  SHF.L.W.U32.HI R5, R11, 0x13, R11.reuse ;  /* 0x000000130b057819 */ /* 0x100fe20000010e0b */
[----:B------:R-:W-:Y:S01]  /*5740*/  IMAD.IADD R10, R23, 0x1, R14 ;  /* 0x00000001170a7824 */ /* 0x000fe200078e020e */
[--C-:B------:R-:W-:Y:S02]  /*5750*/  SHF.L.W.U32.HI R6, R11, 0xa, R11.reuse ;  /* 0x0000000a0b067819 */ /* 0x100fe40000010e0b */
[----:B------:R-:W-:Y:S02]  /*5760*/  LOP3.LUT R14, R12, R15, R11, 0xe8, !PT ;  /* 0x0000000f0c0e7212 */ /* 0x000fe400078ee80b */
[----:B------:R-:W-:-:S02]  /*5770*/  LOP3.LUT R4, R6, R4, R5, 0x96, !PT ;  /* 0x0000000406047212 */ /* 0x000fc400078e9605 */
[C-C-:B------:R-:W-:Y:S02]  /*5780*/  SHF.L.W.U32.HI R5, R10.reuse, 0x1a, R10.reuse ;  /* 0x0000001a0a057819 */ /* 0x140fe40000010e0a */
[C-C-:B------:R-:W-:Y:S02]  /*5790*/  SHF.L.W.U32.HI R6, R10.reuse, 0x15, R10.reuse ;  /* 0x000000150a067819 */ /* 0x140fe40000010e0a */
[----:B------:R-:W-:Y:S02]  /*57a0*/  SHF.L.W.U32.HI R24, R10, 0x7, R10 ;  /* 0x000000070a187819 */ /* 0x000fe40000010e0a */
[----:B------:R-:W-:Y:S02]  /*57b0*/  IADD3 R14, PT, PT, R23, R4, R14 ;  /* 0x00000004170e7210 */ /* 0x000fe40007ffe00e */
[----:B------:R-:W-:Y:S02]  /*57c0*/  LOP3.LUT R6, R24, R5, R6, 0x96, !PT ;  /* 0x0000000518067212 */ /* 0x000fe400078e9606 */
[----:B------:R-:W-:-:S02]  /*57d0*/  LOP3.LUT R4, R9, R10, R8, 0xb8, !PT ;  /* 0x0000000a09047212 */ /* 0x000fc400078eb808 */
[--C-:B------:R-:W-:Y:S02]  /*57e0*/  SHF.L.W.U32.HI R5, R14, 0x1e, R14.reuse ;  /* 0x0000001e0e057819 */ /* 0x100fe40000010e0e */
[----:B------:R-:W-:Y:S02]  /*57f0*/  IADD3 R4, PT, PT, R6, R4, R13 ;  /* 0x0000000406047210 */ /* 0x000fe40007ffe00d */
[C-C-:B------:R-:W-:Y:S02]  /*5800*/  SHF.L.W.U32.HI R24, R14.reuse, 0x13, R14.reuse ;  /* 0x000000130e187819 */ /* 0x140fe40000010e0e */
[----:B------:R-:W-:Y:S02]  /*5810*/  SHF.L.W.U32.HI R23, R14, 0xa, R14 ;  /* 0x0000000a0e177819 */ /* 0x000fe40000010e0e */
[----:B------:R-:W-:Y:S02]  /*5820*/  IADD3 R4, PT, PT, R7, UR7, R4 ;  /* 0x0000000707047c10 */ /* 0x000fe4000fffe004 */
[----:B------:R-:W-:-:S02]  /*5830*/  LOP3.LUT R5, R23, R5, R24, 0x96, !PT ;  /* 0x0000000517057212 */ /* 0x000fc400078e9618 */
[----:B------:R-:W-:Y:S01]  /*5840*/  LOP3.LUT R6, R11, R12, R14, 0xe8, !PT ;  /* 0x0000000c0b067212 */ /* 0x000fe200078ee80e */
[----:B------:R-:W-:-:S03]  /*5850*/  IMAD.IADD R13, R4, 0x1, R15 ;  /* 0x00000001040d7824 */ /* 0x000fc600078e020f */
[----:B------:R-:W-:Y:S01]  /*5860*/  IADD3 R15, PT, PT, R4, R5, R6 ;  /* 0x00000005040f7210 */ /* 0x000fe20007ffe006 */
[----:B------:R-:W-:Y:S06]  /*5870*/  BRA.U UP0, `(.L_x_15) ;  /* 0xfffffffd00007547 */ /* 0x000fec000b83ffff */
[----:B------:R-:W-:Y:S01]  /*5880*/  IMAD.IADD R5, R20, 0x1, R11 ;  /* 0x0000000114057824 */ /* 0x000fe200078e020b */
[----:B------:R-:W0:Y:S01]  /*5890*/  LDCU UR4, c[0x0][0x38c] ;  /* 0x00007180ff0477ac */ /* 0x000e220008000800 */
[----:B------:R-:W-:Y:S02]  /*58a0*/  IMAD.IADD R0, R19, 0x1, R12 ;  /* 0x0000000113007824 */ /* 0x000fe400078e020c */
[----:B------:R-:W-:Y:S01]  /*58b0*/  IMAD.IADD R16, R16, 0x1, R8 ;  /* 0x0000000110107824 */ /* 0x000fe200078e0208 */
[----:B------:R-:W-:Y:S01]  /*58c0*/  SHF.R.U32.HI R6, RZ, 0x18, R5 ;  /* 0x00000018ff067819 */ /* 0x000fe20000011605 */
[----:B------:R-:W-:Y:S01]  /*58d0*/  IMAD.IADD R4, R2, 0x1, R9 ;  /* 0x0000000102047824 */ /* 0x000fe200078e0209 */
[--C-:B------:R-:W-:Y:S01]  /*58e0*/  SHF.R.U32.HI R7, RZ, 0x18, R0.reuse ;  /* 0x00000018ff077819 */ /* 0x100fe20000011600 */
[----:B------:R-:W-:Y:S01]  /*58f0*/  IMAD.IADD R22, R22, 0x1, R15 ;  /* 0x0000000116167824 */ /* 0x000fe200078e020f */
[----:B------:R-:W-:Y:S01]  /*5900*/  SHF.R.U32.HI R2, RZ, 0x10, R0 ;  /* 0x00000010ff027819 */ /* 0x000fe20000011600 */
[----:B------:R-:W-:Y:S01]  /*5910*/  IMAD.IADD R21, R21, 0x1, R14 ;  /* 0x0000000115157824 */ /* 0x000fe200078e020e */
[----:B------:R-:W-:Y:S01]  /*5920*/  SHF.R.U32.HI R11, RZ, 0x8, R0 ;  /* 0x00000008ff0b7819 */ /* 0x000fe20000011600 */
[----:B------:R-:W-:Y:S01]  /*5930*/  IMAD.IADD R17, R17, 0x1, R10 ;  /* 0x0000000111117824 */ /* 0x000fe200078e020a */
[----:B------:R-:W-:Y:S01]  /*5940*/  SHF.R.U32.HI R9, RZ, 0x10, R5 ;  /* 0x00000010ff097819 */ /* 0x000fe20000011605 */
[----:B------:R-:W-:Y:S01]  /*5950*/  IMAD.IADD R18, R18, 0x1, R13 ;  /* 0x0000000112127824 */ /* 0x000fe200078e020d */
[----:B------:R-:W-:-:S02]  /*5960*/  SHF.R.U32.HI R8, RZ, 0x8, R5 ;  /* 0x00000008ff087819 */ /* 0x000fc40000011605 */
[----:B------:R-:W-:Y:S02]  /*5970*/  PRMT R7, R7, 0x3340, R2 ;  /* 0x0000334007077816 */ /* 0x000fe40000000002 */
[----:B------:R-:W-:Y:S01]  /*5980*/  PRMT R0, R11, 0x3340, R0 ;  /* 0x000033400b007816 */ /* 0x000fe20000000000 */
[----:B0-----:R-:W-:Y:S01]  /*5990*/  UISETP.GE.AND UP0, UPT, UR4, 0x1, UPT ;  /* 0x000000010400788c */ /* 0x001fe2000bf06270 */
[----:B------:R-:W-:Y:S02]  /*59a0*/  PRMT R6, R6, 0x3340, R9 ;  /* 0x0000334006067816 */ /* 0x000fe40000000009 */
[----:B------:R-:W-:Y:S02]  /*59b0*/  PRMT R5, R8, 0x3340, R5 ;  /* 0x0000334008057816 */ /* 0x000fe40000000005 */
[--C-:B------:R-:W-:Y:S02]  /*59c0*/  SHF.R.U32.HI R2, RZ, 0x18, R21.reuse ;  /* 0x00000018ff027819 */ /* 0x100fe40000011615 */
[----:B------:R-:W-:-:S02]  /*59d0*/  SHF.R.U32.HI R11, RZ, 0x10, R21 ;  /* 0x00000010ff0b7819 */ /* 0x000fc40000011615 */
[----:B------:R-:W-:Y:S02]  /*59e0*/  SHF.R.U32.HI R10, RZ, 0x8, R21 ;  /* 0x00000008ff0a7819 */ /* 0x000fe40000011615 */
[--C-:B------:R-:W-:Y:S02]  /*59f0*/  SHF.R.U32.HI R8, RZ, 0x18, R22.reuse ;  /* 0x00000018ff087819 */ /* 0x100fe40000011616 */
[--C-:B------:R-:W-:Y:S02]  /*5a00*/  SHF.R.U32.HI R9, RZ, 0x10, R22.reuse ;  /* 0x00000010ff097819 */ /* 0x100fe40000011616 */
[----:B------:R-:W-:Y:S02]  /*5a10*/  SHF.R.U32.HI R13, RZ, 0x8, R22 ;  /* 0x00000008ff0d7819 */ /* 0x000fe40000011616 */
[----:B------:R-:W-:Y:S02]  /*5a20*/  PRMT R2, R2, 0x3340, R11 ;  /* 0x0000334002027816 */ /* 0x000fe4000000000b */
[----:B------:R-:W-:-:S02]  /*5a30*/  PRMT R21, R10, 0x3340, R21 ;  /* 0x000033400a157816 */ /* 0x000fc40000000015 */
[----:B------:R-:W-:Y:S02]  /*5a40*/  PRMT R8, R8, 0x3340, R9 ;  /* 0x0000334008087816 */ /* 0x000fe40000000009 */
[----:B------:R-:W-:Y:S02]  /*5a50*/  PRMT R9, R13, 0x3340, R22 ;  /* 0x000033400d097816 */ /* 0x000fe40000000016 */
[--C-:B------:R-:W-:Y:S02]  /*5a60*/  SHF.R.U32.HI R11, RZ, 0x18, R4.reuse ;  /* 0x00000018ff0b7819 */ /* 0x100fe40000011604 */
[--C-:B------:R-:W-:Y:S02]  /*5a70*/  SHF.R.U32.HI R10, RZ, 0x10, R4.reuse ;  /* 0x00000010ff0a7819 */ /* 0x100fe40000011604 */
[----:B------:R-:W-:Y:S02]  /*5a80*/  SHF.R.U32.HI R19, RZ, 0x8, R4 ;  /* 0x00000008ff137819 */ /* 0x000fe40000011604 */
[----:B------:R-:W-:-:S02]  /*5a90*/  SHF.R.U32.HI R12, RZ, 0x18, R16 ;  /* 0x00000018ff0c7819 */ /* 0x000fc40000011610 */
[--C-:B------:R-:W-:Y:S02]  /*5aa0*/  SHF.R.U32.HI R13, RZ, 0x10, R16.reuse ;  /* 0x00000010ff0d7819 */ /* 0x100fe40000011610 */
[----:B------:R-:W-:Y:S02]  /*5ab0*/  SHF.R.U32.HI R15, RZ, 0x8, R16 ;  /* 0x00000008ff0f7819 */ /* 0x000fe40000011610 */
[----:B------:R-:W-:Y:S02]  /*5ac0*/  PRMT R11, R11, 0x3340, R10 ;  /* 0x000033400b0b7816 */ /* 0x000fe4000000000a */
[----:B------:R-:W-:Y:S02]  /*5ad0*/  PRMT R10, R19, 0x3340, R4 ;  /* 0x00003340130a7816 */ /* 0x000fe40000000004 */
[----:B------:R-:W-:Y:S02]  /*5ae0*/  PRMT R12, R12, 0x3340, R13 ;  /* 0x000033400c0c7816 */ /* 0x000fe4000000000d */
[----:B------:R-:W-:-:S02]  /*5af0*/  PRMT R13, R15, 0x3340, R16 ;  /* 0x000033400f0d7816 */ /* 0x000fc40000000010 */
[--C-:B------:R-:W-:Y:S02]  /*5b00*/  SHF.R.U32.HI R14, RZ, 0x18, R17.reuse ;  /* 0x00000018ff0e7819 */ /* 0x100fe40000011611 */
[--C-:B------:R-:W-:Y:S02]  /*5b10*/  SHF.R.U32.HI R19, RZ, 0x10, R17.reuse ;  /* 0x00000010ff137819 */ /* 0x100fe40000011611 */
[----:B------:R-:W-:Y:S02]  /*5b20*/  SHF.R.U32.HI R16, RZ, 0x8, R17 ;  /* 0x00000008ff107819 */ /* 0x000fe40000011611 */
[--C-:B------:R-:W-:Y:S02]  /*5b30*/  SHF.R.U32.HI R4, RZ, 0x18, R18.reuse ;  /* 0x00000018ff047819 */ /* 0x100fe40000011612 */
[--C-:B------:R-:W-:Y:S02]  /*5b40*/  SHF.R.U32.HI R15, RZ, 0x10, R18.reuse ;  /* 0x00000010ff0f7819 */ /* 0x100fe40000011612 */
[----:B------:R-:W-:-:S02]  /*5b50*/  SHF.R.U32.HI R23, RZ, 0x8, R18 ;  /* 0x00000008ff177819 */ /* 0x000fc40000011612 */
[----:B------:R-:W-:Y:S02]  /*5b60*/  PRMT R19, R14, 0x3340, R19 ;  /* 0x000033400e137816 */ /* 0x000fe40000000013 */
[----:B------:R-:W-:Y:S02]  /*5b70*/  PRMT R16, R16, 0x3340, R17 ;  /* 0x0000334010107816 */ /* 0x000fe40000000011 */
[----:B------:R-:W-:Y:S02]  /*5b80*/  PRMT R14, R4, 0x3340, R15 ;  /* 0x00003340040e7816 */ /* 0x000fe4000000000f */
[----:B------:R-:W-:Y:S02]  /*5b90*/  PRMT R23, R23, 0x3340, R18 ;  /* 0x0000334017177816 */ /* 0x000fe40000000012 */
[----:B------:R-:W-:Y:S02]  /*5ba0*/  PRMT R6, R6, 0x5410, R5 ;  /* 0x0000541006067816 */ /* 0x000fe40000000005 */
[----:B------:R-:W-:-:S02]  /*5bb0*/  PRMT R4, R8, 0x5410, R9 ;  /* 0x0000541008047816 */ /* 0x000fc40000000009 */
[----:B------:R-:W-:Y:S02]  /*5bc0*/  PRMT R11, R11, 0x5410, R10 ;  /* 0x000054100b0b7816 */ /* 0x000fe4000000000a */
[----:B------:R-:W-:Y:S02]  /*5bd0*/  PRMT R7, R7, 0x5410, R0 ;  /* 0x0000541007077816 */ /* 0x000fe40000000000 */
[----:B------:R-:W-:Y:S02]  /*5be0*/  PRMT R5, R2, 0x5410, R21 ;  /* 0x0000541002057816 */ /* 0x000fe40000000015 */
[----:B------:R-:W-:Y:S02]  /*5bf0*/  PRMT R10, R12, 0x5410, R13 ;  /* 0x000054100c0a7816 */ /* 0x000fe4000000000d */
[----:B------:R-:W-:Y:S01]  /*5c00*/  PRMT R9, R19, 0x5410, R16 ;  /* 0x0000541013097816 */ /* 0x000fe20000000010 */
[----:B------:R0:W-:Y:S01]  /*5c10*/  STL.128 [R1+0x110], R4 ;  /* 0x0001100401007387 */ /* 0x0001e20000100c00 */
[----:B------:R-:W-:-:S05]  /*5c20*/  PRMT R8, R14, 0x5410, R23 ;  /* 0x000054100e087816 */ /* 0x000fca0000000017 */
[----:B------:R0:W-:Y:S01]  /*5c30*/  STL.128 [R1+0x120], R8 ;  /* 0x0001200801007387 */ /* 0x0001e20000100c00 */
[----:B------:R-:W-:Y:S05]  /*5c40*/  BRA.U !UP0, `(.L_x_16) ;  /* 0x0000000108247547 */ /* 0x000fea000b800000 */
[----:B------:R-:W-:Y:S01]  /*5c50*/  IMAD.MOV.U32 R0, RZ, RZ, RZ ;  /* 0x000000ffff007224 */ /* 0x000fe200078e00ff */
[----:B------:R-:W1:Y:S06]  /*5c60*/  LDCU UR6, c[0x0][0x38c] ;  /* 0x00007180ff0677ac */ /* 0x000e6c0008000800 */
.L_x_17:
[----:B------:R-:W-:-:S06]  /*5c70*/  IMAD.IADD R2, R1, 0x1, R0 ;  /* 0x0000000101027824 */ /* 0x000fcc00078e0200 */
[----:B------:R-:W2:Y:S01]  /*5c80*/  LDL.U8 R2, [R2+0x110] ;  /* 0x0001100002027983 */ /* 0x000ea20000100000 */
[----:B------:R-:W-:-:S05]  /*5c90*/  VIADD R0, R0, 0x1 ;  /* 0x0000000100007836 */ /* 0x000fca0000000000 */
[----:B-1----:R-:W-:Y:S02]  /*5ca0*/  ISETP.NE.AND P1, PT, R0, UR6, PT ;  /* 0x0000000600007c0c */ /* 0x002fe4000bf25270 */
[----:B--2---:R-:W-:-:S13]  /*5cb0*/  ISETP.NE.AND P0, PT, R2, RZ, PT ;  /* 0x000000ff0200720c */ /* 0x004fda0003f05270 */
[----:B------:R-:W-:Y:S05]  /*5cc0*/  @P0 EXIT ;  /* 0x000000000000094d */ /* 0x000fea0003800000 */
[----:B------:R-:W-:Y:S05]  /*5cd0*/  @P1 BRA `(.L_x_17) ;  /* 0xfffffffc00e41947 */ /* 0x000fea000383ffff */
.L_x_16:
[----:B------:R-:W0:Y:S01]  /*5ce0*/  LDCU.64 UR4, c[0x0][0x398] ;  /* 0x00007300ff0477ac */ /* 0x000e220008000a00 */
[----:B------:R-:W-:Y:S02]  /*5cf0*/  IMAD.MOV.U32 R2, RZ, RZ, -0x1 ;  /* 0xffffffffff027424 */ /* 0x000fe400078e00ff */
[----:B0-----:R-:W-:Y:S02]  /*5d00*/  IMAD.U32 R4, RZ, RZ, UR4 ;  /* 0x00000004ff047e24 */ /* 0x001fe4000f8e00ff */
[----:B------:R-:W-:-:S05]  /*5d10*/  IMAD.U32 R5, RZ, RZ, UR5 ;  /* 0x00000005ff057e24 */ /* 0x000fca000f8e00ff */
[----:B------:R-:W2:Y:S02]  /*5d20*/  ATOMG.E.CAS.STRONG.GPU PT, R2, [R4], R2, R3 ;  /* 0x00000002040273a9 */ /* 0x000ea400001ee103 */
[----:B--2---:R-:W-:-:S13]  /*5d30*/  ISETP.NE.AND P0, PT, R2, -0x1, PT ;  /* 0xffffffff0200780c */ /* 0x004fda0003f05270 */
[----:B------:R-:W-:Y:S05]  /*5d40*/  @P0 EXIT ;  /* 0x000000000000094d */ /* 0x000fea0003800000 */
[----:B------:R-:W2:Y:S04]  /*5d50*/  LDL.U8 R25, [R1+0x110] ;  /* 0x0001100001197983 */ /* 0x000ea80000100000 */
[----:B------:R-:W3:Y:S04]  /*5d60*/  LDL.U8 R5, [R1+0x111] ;  /* 0x0001110001057983 */ /* 0x000ee80000100000 */
[----:B------:R-:W4:Y:S04]  /*5d70*/  LDL.U8 R7, [R1+0x112] ;  /* 0x0001120001077983 */ /* 0x000f280000100000 */
[----:B------:R-:W5:Y:S04]  /*5d80*/  LDL.U8 R9, [R1+0x113] ;  /* 0x0001130001097983 */ /* 0x000f680000100000 */
[----:B------:R-:W5:Y:S04]  /*5d90*/  LDL.U8 R11, [R1+0x114] ;  /* 0x00011400010b7983 */ /* 0x000f680000100000 */
[----:B------:R-:W5:Y:S04]  /*5da0*/  LDL.U8 R13, [R1+0x115] ;  /* 0x00011500010d7983 */ /* 0x000f680000100000 */
[----:B------:R-:W5:Y:S04]  /*5db0*/  LDL.U8 R15, [R1+0x116] ;  /* 0x00011600010f7983 */ /* 0x000f680000100000 */
[----:B------:R-:W5:Y:S01]  /*5dc0*/  LDL.U8 R17, [R1+0x117] ;  /* 0x0001170001117983 */ /* 0x000f620000100000 */
[----:B------:R-:W2:Y:S03]  /*5dd0*/  LDC.64 R2, c[0x0][0x390] ;  /* 0x0000e400ff027b82 */ /* 0x000ea60000000a00 */
[----:B------:R-:W5:Y:S04]  /*5de0*/  LDL.U8 R19, [R1+0x118] ;  /* 0x0001180001137983 */ /* 0x000f680000100000 */
        /* <DEDUP_REMOVED lines=15> */
[----:B--2---:R0:W-:Y:S04]  /*5ee0*/  STG.E.U8 desc[UR10][R2.64], R25 ;  /* 0x0000001902007986 */ /* 0x0041e8000c10110a */
[----:B---3--:R-:W-:Y:S04]  /*5ef0*/  STG.E.U8 desc[UR10][R2.64+0x1], R5 ;  /* 0x0000010502007986 */ /* 0x008fe8000c10110a */
[----:B----4-:R1:W-:Y:S04]  /*5f00*/  STG.E.U8 desc[UR10][R2.64+0x2], R7 ;  /* 0x0000020702007986 */ /* 0x0103e8000c10110a */
[----:B-----5:R2:W-:Y:S04]  /*5f10*/  STG.E.U8 desc[UR10][R2.64+0x3], R9 ;  /* 0x0000030902007986 */ /* 0x0205e8000c10110a */
[----:B------:R3:W-:Y:S04]  /*5f20*/  STG.E.U8 desc[UR10][R2.64+0x4], R11 ;  /* 0x0000040b02007986 */ /* 0x0007e8000c10110a */
[----:B------:R4:W-:Y:S04]  /*5f30*/  STG.E.U8 desc[UR10][R2.64+0x5], R13 ;  /* 0x0000050d02007986 */ /* 0x0009e8000c10110a */
[----:B------:R5:W-:Y:S04]  /*5f40*/  STG.E.U8 desc[UR10][R2.64+0x6], R15 ;  /* 0x0000060f02007986 */ /* 0x000be8000c10110a */
[----:B------:R5:W-:Y:S04]  /*5f50*/  STG.E.U8 desc[UR10][R2.64+0x7], R17 ;  /* 0x0000071102007986 */ /* 0x000be8000c10110a */
[----:B0-----:R-:W5:Y:S04]  /*5f60*/  LDL.U8 R25, [R1+0x11b] ;  /* 0x00011b0001197983 */ /* 0x001f680000100000 */
[----:B-1----:R-:W5:Y:S04]  /*5f70*/  LDL.U8 R7, [R1+0x11d] ;  /* 0x00011d0001077983 */ /* 0x002f680000100000 */
[----:B--2---:R-:W2:Y:S04]  /*5f80*/  LDL.U8 R9, [R1+0x11e] ;  /* 0x00011e0001097983 */ /* 0x004ea80000100000 */
[----:B---3--:R-:W3:Y:S04]  /*5f90*/  LDL.U8 R11, [R1+0x11f] ;  /* 0x00011f00010b7983 */ /* 0x008ee80000100000 */
[----:B----4-:R-:W4:Y:S04]  /*5fa0*/  LDL.U8 R13, [R1+0x120] ;  /* 0x00012000010d7983 */ /* 0x010f280000100000 */
[----:B-----5:R-:W5:Y:S04]  /*5fb0*/  LDL.U8 R15, [R1+0x121] ;  /* 0x00012100010f7983 */ /* 0x020f680000100000 */
[----:B------:R-:W5:Y:S04]  /*5fc0*/  LDL.U8 R17, [R1+0x122] ;  /* 0x0001220001117983 */ /* 0x000f680000100000 */
[----:B------:R-:W5:Y:S04]  /*5fd0*/  LDL.U8 R5, [R1+0x12f] ;  /* 0x00012f0001057983 */ /* 0x000f680000100000 */
[----:B------:R-:W-:Y:S04]  /*5fe0*/  STG.E.U8 desc[UR10][R2.64+0x8], R19 ;  /* 0x0000081302007986 */ /* 0x000fe8000c10110a */
        /* <DEDUP_REMOVED lines=17> */
[----:B--2---:R-:W-:Y:S04]  /*6100*/  STG.E.U8 desc[UR10][R2.64+0xe], R9 ;  /* 0x00000e0902007986 */ /* 0x004fe8000c10110a */
[----:B---3--:R-:W-:Y:S04]  /*6110*/  STG.E.U8 desc[UR10][R2.64+0xf], R11 ;  /* 0x00000f0b02007986 */ /* 0x008fe8000c10110a */
[----:B----4-:R-:W-:Y:S04]  /*6120*/  STG.E.U8 desc[UR10][R2.64+0x10], R13 ;  /* 0x0000100d02007986 */ /* 0x010fe8000c10110a */
[----:B-----5:R-:W-:Y:S04]  /*6130*/  STG.E.U8 desc[UR10][R2.64+0x11], R15 ;  /* 0x0000110f02007986 */ /* 0x020fe8000c10110a */
[----:B------:R-:W-:Y:S04]  /*6140*/  STG.E.U8 desc[UR10][R2.64+0x12], R17 ;  /* 0x0000121102007986 */ /* 0x000fe8000c10110a */
[----:B------:R-:W-:Y:S01]  /*6150*/  STG.E.U8 desc[UR10][R2.64+0x1f], R5 ;  /* 0x00001f0502007986 */ /* 0x000fe2000c10110a */
[----:B------:R-:W-:Y:S05]  /*6160*/  EXIT ;  /* 0x000000000000794d */ /* 0x000fea0003800000 */
.L_x_18:
[----:B------:R-:W-:-:S00]  /*6170*/  BRA `(.L_x_18) ;  /* 0xfffffffc00fc7947 */ /* 0x000fc0000383ffff */
[----:B------:R-:W-:-:S00]  /*6180*/  NOP ;  /* 0x0000000000007918 */ /* 0x000fc00000000000 */
[----:B------:R-:W-:-:S00]  /*6190*/  NOP ;  /* 0x0000000000007918 */ /* 0x000fc00000000000 */
[----:B------:R-:W-:-:S00]  /*61a0*/  NOP ;  /* 0x0000000000007918 */ /* 0x000fc00000000000 */
[----:B------:R-:W-:-:S00]  /*61b0*/  NOP ;  /* 0x0000000000007918 */ /* 0x000fc00000000000 */
[----:B------:R-:W-:-:S00]  /*61c0*/  NOP ;  /* 0x0000000000007918 */ /* 0x000fc00000000000 */
[----:B------:R-:W-:-:S00]  /*61d0*/  NOP ;  /* 0x0000000000007918 */ /* 0x000fc00000000000 */
[----:B------:R-:W-:-:S00]  /*61e0*/  NOP ;  /* 0x0000000000007918 */ /* 0x000fc00000000000 */
[----:B------:R-:W-:-:S00]  /*61f0*/  NOP ;  /* 0x0000000000007918 */ /* 0x000fc00000000000 */
.L_x_19:


//--------------------- .nv.shared.reserved.0     --------------------------
	.section	.nv.shared.reserved.0,"aw",@nobits
	.weak		__nv_reservedSMEM_offset_0_alias
	.size		__nv_reservedSMEM_offset_0_alias, 0, 64
	.other		__nv_reservedSMEM_offset_0_alias,@"STO_CUDA_RESERVED_SHARED STV_DEFAULT"
__nv_reservedSMEM_offset_0_alias:
	.zero		0
	.zero		64


//--------------------- .nv.constant0._Z11mine_kernelPKciiPhPii --------------------------
	.section	.nv.constant0._Z11mine_kernelPKciiPhPii,"a",@progbits
	.sectionflags	@""
	.align	4
.nv.constant0._Z11mine_kernelPKciiPhPii:
	.zero		932


//--------------------- SYMBOLS --------------------------

	.type		.nv.reservedSmem.offset0,@object
	.size		.nv.reservedSmem.offset0,0x4
